def matmul_kernel(
    a_ptr,
    b_ptr,
    c_ptr,
    M,
    N,
    K,
    stride_am,
    stride_ak,
    stride_bk,
    stride_bn,
    stride_cm,
    stride_cn,
    BLOCK_M: tl.constexpr,
    BLOCK_N: tl.constexpr,
    BLOCK_K: tl.constexpr,
    GROUP_M: tl.constexpr,
):
    pid = tl.program_id(axis=0)
    num_pid_m = tl.cdiv(M, BLOCK_M)
    num_pid_n = tl.cdiv(N, BLOCK_N)
    num_pid_in_group = GROUP_M * num_pid_n
    group_id = pid // num_pid_in_group
    first_pid_m = group_id * GROUP_M
    group_size_m = min(num_pid_m - first_pid_m, GROUP_M)
    pid_m = first_pid_m + ((pid % num_pid_in_group) % group_size_m)
    pid_n = (pid % num_pid_in_group) // group_size_m

    offs_am = (pid_m * BLOCK_M + tl.arange(0, BLOCK_M)) % M
    offs_bn = (pid_n * BLOCK_N + tl.arange(0, BLOCK_N)) % N
    offs_k = tl.arange(0, BLOCK_K)
    a_ptrs = a_ptr + offs_am[:, None] * stride_am + offs_k[None, :] * stride_ak
    b_ptrs = b_ptr + offs_k[:, None] * stride_bk + offs_bn[None, :] * stride_bn

    acc = tl.zeros((BLOCK_M, BLOCK_N), dtype=tl.float32)
    for kk in range(0, tl.cdiv(K, BLOCK_K)):
        a = tl.load(a_ptrs, mask=offs_k[None, :] < K - kk * BLOCK_K, other=0.0)
        b = tl.load(b_ptrs, mask=offs_k[:, None] < K - kk * BLOCK_K, other=0.0)
        acc = tl.dot(a, b, acc)
        a_ptrs += BLOCK_K * stride_ak
        b_ptrs += BLOCK_K * stride_bk

    c = acc.to(c_ptr.dtype.element_ty)
    offs_cm = pid_m * BLOCK_M + tl.arange(0, BLOCK_M)
    offs_cn = pid_n * BLOCK_N + tl.arange(0, BLOCK_N)
    c_ptrs = c_ptr + offs_cm[:, None] * stride_cm + offs_cn[None, :] * stride_cn
    mask = (offs_cm[:, None] < M) & (offs_cn[None, :] < N)
    tl.store(c_ptrs, c, mask=mask)

# config = {"BLOCK_K": 64, "BLOCK_M": 256, "BLOCK_N": 64, "GROUP_M": 8, "arch": "sm_90", "dtype": "fp32", "num_ctas": 2, "num_stages": 3, "num_warps": 4}
# arch = sm_90


// ===== COMPILED SASS (sm_90a) =====

	.target	sm_90a

	.elftype	@"ET_EXEC"


//--------------------- .note.nv.tkinfo           --------------------------
	.section	.note.nv.tkinfo,"",@"SHT_NOTE"
	.sectionflags	@"SHF_NOTE_NV_TKINFO"
	.tkinfo
        /*0018*/ 	.word	0x00000002
        /*0030*/ 	.string	""
        /*0030*/ 	.string	"ptxas"
        /*0030*/ 	.string	"Cuda compilation tools, release 13.0, V13.0.88"
        /*0030*/ 	.string	"Build cuda_13.0.r13.0/compiler.36424714_0"
        /*0030*/ 	.string	"-v  -suppress-debug-info  -lineinfo  -arch sm_90a "



//--------------------- .note.nv.cuinfo           --------------------------
	.section	.note.nv.cuinfo,"",@"SHT_NOTE"
	.sectionflags	@"SHF_NOTE_NV_CUINFO"
        /*0018*/ 	.short	0x0002
        /*001a*/ 	.short	0x005a
        /*001c*/ 	.short	0x0082
	.zero		2


//--------------------- .nv.info                  --------------------------
	.section	.nv.info,"",@"SHT_CUDA_INFO"
	.align	4


	//----- nvinfo : EIATTR_REGCOUNT
	.align		4
        /*0000*/ 	.byte	0x04, 0x2f
        /*0002*/ 	.short	(.L_1 - .L_0)
	.align		4
.L_0:
        /*0004*/ 	.word	index@(matmul_kernel)
        /*0008*/ 	.word	0x000000ff


	//----- nvinfo : EIATTR_FRAME_SIZE
	.align		4
.L_1:
        /*000c*/ 	.byte	0x04, 0x11
        /*000e*/ 	.short	(.L_3 - .L_2)
	.align		4
.L_2:
        /*0010*/ 	.word	index@(matmul_kernel)
        /*0014*/ 	.word	0x00000110


	//----- nvinfo : EIATTR_MIN_STACK_SIZE
	.align		4
.L_3:
        /*0018*/ 	.byte	0x04, 0x12
        /*001a*/ 	.short	(.L_5 - .L_4)
	.align		4
.L_4:
        /*001c*/ 	.word	index@(matmul_kernel)
        /*0020*/ 	.word	0x00000110
.L_5:


//--------------------- .nv.compat                --------------------------
	.section	.nv.compat,"",@"SHT_CUDA_COMPAT_INFO"
	.align	4
        /*0000*/ 	.byte	0x02, 0x09, 0x01, 0x00, 0x02, 0x02, 0x04, 0x00, 0x02, 0x05, 0x05, 0x00, 0x03, 0x07, 0x01, 0x01
        /*0010*/ 	.byte	0x02, 0x03, 0x00, 0x00, 0x02, 0x06, 0x01, 0x00, 0x04, 0x0b, 0x08, 0x00, 0x00, 0x00, 0x00, 0x00
        /*0020*/ 	.byte	0x00, 0x00, 0x00, 0x00


//--------------------- .nv.info.matmul_kernel    --------------------------
	.section	.nv.info.matmul_kernel,"",@"SHT_CUDA_INFO"
	.sectionflags	@""
	.align	4


	//----- nvinfo : EIATTR_CUDA_API_VERSION
	.align		4
        /*0000*/ 	.byte	0x04, 0x37
        /*0002*/ 	.short	(.L_7 - .L_6)
.L_6:
        /*0004*/ 	.word	0x00000082


	//----- nvinfo : EIATTR_KPARAM_INFO
	.align		4
.L_7:
        /*0008*/ 	.byte	0x04, 0x17
        /*000a*/ 	.short	(.L_9 - .L_8)
.L_8:
        /*000c*/ 	.word	0x00000000
        /*0010*/ 	.short	0x000d
        /*0012*/ 	.short	0x0048
        /*0014*/ 	.byte	0x00, 0xf4, 0x21, 0x00


	//----- nvinfo : EIATTR_KPARAM_INFO
	.align		4
.L_9:
        /*0018*/ 	.byte	0x04, 0x17
        /*001a*/ 	.short	(.L_11 - .L_10)
.L_10:
        /*001c*/ 	.word	0x00000000
        /*0020*/ 	.short	0x000c
        /*0022*/ 	.short	0x0040
        /*0024*/ 	.byte	0x00, 0xf4, 0x21, 0x00


	//----- nvinfo : EIATTR_KPARAM_INFO
	.align		4
.L_11:
        /*0028*/ 	.byte	0x04, 0x17
        /*002a*/ 	.short	(.L_13 - .L_12)
.L_12:
        /*002c*/ 	.word	0x00000000
        /*0030*/ 	.short	0x000b
        /*0032*/ 	.short	0x0038
        /*0034*/ 	.byte	0x00, 0xf0, 0x11, 0x00


	//----- nvinfo : EIATTR_KPARAM_INFO
	.align		4
.L_13:
        /*0038*/ 	.byte	0x04, 0x17
        /*003a*/ 	.short	(.L_15 - .L_14)
.L_14:
        /*003c*/ 	.word	0x00000000
        /*0040*/ 	.short	0x000a
        /*0042*/ 	.short	0x0034
        /*0044*/ 	.byte	0x00, 0xf0, 0x11, 0x00


	//----- nvinfo : EIATTR_KPARAM_INFO
	.align		4
.L_15:
        /*0048*/ 	.byte	0x04, 0x17
        /*004a*/ 	.short	(.L_17 - .L_16)
.L_16:
        /*004c*/ 	.word	0x00000000
        /*0050*/ 	.short	0x0009
        /*0052*/ 	.short	0x0030
        /*0054*/ 	.byte	0x00, 0xf0, 0x11, 0x00


	//----- nvinfo : EIATTR_KPARAM_INFO
	.align		4
.L_17:
        /*0058*/ 	.byte	0x04, 0x17
        /*005a*/ 	.short	(.L_19 - .L_18)
.L_18:
        /*005c*/ 	.word	0x00000000
        /*0060*/ 	.short	0x0008
        /*0062*/ 	.short	0x002c
        /*0064*/ 	.byte	0x00, 0xf0, 0x11, 0x00


	//----- nvinfo : EIATTR_KPARAM_INFO
	.align		4
.L_19:
        /*0068*/ 	.byte	0x04, 0x17
        /*006a*/ 	.short	(.L_21 - .L_20)
.L_20:
        /*006c*/ 	.word	0x00000000
        /*0070*/ 	.short	0x0007
        /*0072*/ 	.short	0x0028
        /*0074*/ 	.byte	0x00, 0xf0, 0x11, 0x00


	//----- nvinfo : EIATTR_KPARAM_INFO
	.align		4
.L_21:
        /*0078*/ 	.byte	0x04, 0x17
        /*007a*/ 	.short	(.L_23 - .L_22)
.L_22:
        /*007c*/ 	.word	0x00000000
        /*0080*/ 	.short	0x0006
        /*0082*/ 	.short	0x0024
        /*0084*/ 	.byte	0x00, 0xf0, 0x11, 0x00


	//----- nvinfo : EIATTR_KPARAM_INFO
	.align		4
.L_23:
        /*0088*/ 	.byte	0x04, 0x17
        /*008a*/ 	.short	(.L_25 - .L_24)
.L_24:
        /*008c*/ 	.word	0x00000000
        /*0090*/ 	.short	0x0005
        /*0092*/ 	.short	0x0020
        /*0094*/ 	.byte	0x00, 0xf0, 0x11, 0x00


	//----- nvinfo : EIATTR_KPARAM_INFO
	.align		4
.L_25:
        /*0098*/ 	.byte	0x04, 0x17
        /*009a*/ 	.short	(.L_27 - .L_26)
.L_26:
        /*009c*/ 	.word	0x00000000
        /*00a0*/ 	.short	0x0004
        /*00a2*/ 	.short	0x001c
        /*00a4*/ 	.byte	0x00, 0xf0, 0x11, 0x00


	//----- nvinfo : EIATTR_KPARAM_INFO
	.align		4
.L_27:
        /*00a8*/ 	.byte	0x04, 0x17
        /*00aa*/ 	.short	(.L_29 - .L_28)
.L_28:
        /*00ac*/ 	.word	0x00000000
        /*00b0*/ 	.short	0x0003
        /*00b2*/ 	.short	0x0018
        /*00b4*/ 	.byte	0x00, 0xf0, 0x11, 0x00


	//----- nvinfo : EIATTR_KPARAM_INFO
	.align		4
.L_29:
        /*00b8*/ 	.byte	0x04, 0x17
        /*00ba*/ 	.short	(.L_31 - .L_30)
.L_30:
        /*00bc*/ 	.word	0x00000000
        /*00c0*/ 	.short	0x0002
        /*00c2*/ 	.short	0x0010
        /*00c4*/ 	.byte	0x00, 0xf4, 0x21, 0x00


	//----- nvinfo : EIATTR_KPARAM_INFO
	.align		4
.L_31:
        /*00c8*/ 	.byte	0x04, 0x17
        /*00ca*/ 	.short	(.L_33 - .L_32)
.L_32:
        /*00cc*/ 	.word	0x00000000
        /*00d0*/ 	.short	0x0001
        /*00d2*/ 	.short	0x0008
        /*00d4*/ 	.byte	0x00, 0xf4, 0x21, 0x00


	//----- nvinfo : EIATTR_KPARAM_INFO
	.align		4
.L_33:
        /*00d8*/ 	.byte	0x04, 0x17
        /*00da*/ 	.short	(.L_35 - .L_34)
.L_34:
        /*00dc*/ 	.word	0x00000000
        /*00e0*/ 	.short	0x0000
        /*00e2*/ 	.short	0x0000
        /*00e4*/ 	.byte	0x00, 0xf4, 0x21, 0x00


	//----- nvinfo : EIATTR_EXPLICIT_CLUSTER
	.align		4
.L_35:
        /*00e8*/ 	.byte	0x01, 0x3e
	.zero		2


	//----- nvinfo : EIATTR_CTA_PER_CLUSTER
	.align		4
        /*00ec*/ 	.byte	0x04, 0x3d
        /*00ee*/ 	.short	(.L_37 - .L_36)
.L_36:
        /*00f0*/ 	.word	0x00000002
        /*00f4*/ 	.word	0x00000001
        /*00f8*/ 	.word	0x00000001


	//----- nvinfo : EIATTR_SPARSE_MMA_MASK
	.align		4
.L_37:
        /*00fc*/ 	.byte	0x03, 0x50
        /*00fe*/ 	.short	0x0000


	//----- nvinfo : EIATTR_MAXREG_COUNT
	.align		4
        /*0100*/ 	.byte	0x03, 0x1b
        /*0102*/ 	.short	0x00ff


	//----- nvinfo : EIATTR_NUM_BARRIERS
	.align		4
        /*0104*/ 	.byte	0x02, 0x4c
        /*0106*/ 	.byte	0x01
	.zero		1


	//----- nvinfo : EIATTR_ANNOTATIONS
	.align		4
        /*0108*/ 	.byte	0x04, 0x55
        /*010a*/ 	.short	(.L_39 - .L_38)


	//   ....[0]....
.L_38:
        /*010c*/ 	.word	0x00000001
        /*0110*/ 	.byte	0x30, 0x0c, 0x00, 0x00, 0x01, 0x00, 0x00, 0x00, 0x70, 0x0c, 0x00, 0x00, 0x01, 0x00, 0x00, 0x00
        /* <DEDUP_REMOVED lines=77> */
        /*05f0*/ 	.byte	0xe0, 0x9f, 0x00, 0x00, 0x01, 0x00, 0x00, 0x00, 0x50, 0xb0, 0x00, 0x00


	//----- nvinfo : EIATTR_MERCURY_ISA_VERSION
	.align		4
.L_39:
        /*05fc*/ 	.byte	0x03, 0x5f
        /*05fe*/ 	.short	0x0101


	//----- nvinfo : EIATTR_EXIT_INSTR_OFFSETS
	.align		4
        /*0600*/ 	.byte	0x04, 0x1c
        /*0602*/ 	.short	(.L_41 - .L_40)


	//   ....[0]....
.L_40:
        /*0604*/ 	.word	0x0000cf60


	//   ....[1]....
        /*0608*/ 	.word	0x0000cf80


	//----- nvinfo : EIATTR_REQNTID
	.align		4
.L_41:
        /*060c*/ 	.byte	0x04, 0x10
        /*060e*/ 	.short	(.L_43 - .L_42)
.L_42:
        /*0610*/ 	.word	0x00000080
        /*0614*/ 	.word	0x00000001
        /*0618*/ 	.word	0x00000001


	//----- nvinfo : EIATTR_CBANK_PARAM_SIZE
	.align		4
.L_43:
        /*061c*/ 	.byte	0x03, 0x19
        /*061e*/ 	.short	0x0050


	//----- nvinfo : EIATTR_PARAM_CBANK
	.align		4
        /*0620*/ 	.byte	0x04, 0x0a
        /*0622*/ 	.short	(.L_45 - .L_44)
	.align		4
.L_44:
        /*0624*/ 	.word	index@(.nv.constant0.matmul_kernel)
        /*0628*/ 	.short	0x0210
        /*062a*/ 	.short	0x0050


	//----- nvinfo : EIATTR_SW_WAR
	.align		4
.L_45:
        /*062c*/ 	.byte	0x04, 0x36
        /*062e*/ 	.short	(.L_47 - .L_46)
.L_46:
        /*0630*/ 	.word	0x00000008
.L_47:


//--------------------- .nv.callgraph             --------------------------
	.section	.nv.callgraph,"",@"SHT_CUDA_CALLGRAPH"
	.align	4
	.sectionentsize	8
	.align		4
        /*0000*/ 	.word	0x00000000
	.align		4
        /*0004*/ 	.word	0xffffffff
	.align		4
        /*0008*/ 	.word	0x00000000
	.align		4
        /*000c*/ 	.word	0xfffffffe
	.align		4
        /*0010*/ 	.word	0x00000000
	.align		4
        /*0014*/ 	.word	0xfffffffd
	.align		4
        /*0018*/ 	.word	0x00000000
	.align		4
        /*001c*/ 	.word	0xfffffffc


//--------------------- .text.matmul_kernel       --------------------------
	.section	.text.matmul_kernel,"ax",@progbits
	.align	128
        .global         matmul_kernel
        .type           matmul_kernel,@function
        .size           matmul_kernel,(.L_x_3 - matmul_kernel)
        .other          matmul_kernel,@"STO_CUDA_ENTRY STV_DEFAULT"
matmul_kernel:
.text.matmul_kernel:
[----:B------:R-:W1:Y:S08]  /*0000*/  LDC R1, c[0x0][0x28] ;  /* 0x00000a00ff017b82 */ /* 0x000e700000000800 */
[----:B------:R-:W2:Y:S01]  /*0010*/  LDC.64 R156, c[0x0][0x228] ;  /* 0x00008a00ff9c7b82 */ /* 0x000ea20000000a00 */
[----:B------:R-:W3:Y:S01]  /*0020*/  S2R R178, SR_TID.X ;  /* 0x0000000000b27919 */ /* 0x000ee20000002100 */
[----:B------:R-:W-:Y:S01]  /*0030*/  UMOV UR8, 0x400 ;  /* 0x0000040000087882 */ /* 0x000fe20000000000 */
[----:B------:R-:W-:Y:S01]  /*0040*/  ULDC.64 UR16, c[0x0][0x208] ;  /* 0x0000820000107ab9 */ /* 0x000fe20000000a00 */
[----:B-1----:R-:W-:Y:S01]  /*0050*/  VIADD R1, R1, 0xfffffef0 ;  /* 0xfffffef001017836 */ /* 0x002fe20000000000 */
[----:B------:R-:W-:-:S03]  /*0060*/  ULDC UR9, c[0x0][0x240] ;  /* 0x0000900000097ab9 */ /* 0x000fc60000000800 */
[----:B------:R-:W1:Y:S08]  /*0070*/  S2UR UR4, SR_CTAID.X ;  /* 0x00000000000479c3 */ /* 0x000e700000002500 */
[----:B------:R-:W4:Y:S01]  /*0080*/  S2UR UR6, SR_CgaCtaId ;  /* 0x00000000000679c3 */ /* 0x000f220000008800 */
[----:B--2---:R-:W-:-:S07]  /*0090*/  VIADD R0, R157, 0x3f ;  /* 0x0000003f9d007836 */ /* 0x004fce0000000000 */
[----:B------:R-:W2:Y:S01]  /*00a0*/  LDC.64 R234, c[0x0][0x238] ;  /* 0x00008e00ffea7b82 */ /* 0x000ea20000000a00 */
[----:B------:R-:W-:Y:S02]  /*00b0*/  LOP3.LUT R209, RZ, R157, RZ, 0x33, !PT ;  /* 0x0000009dffd17212 */ /* 0x000fe400078e33ff */
[----:B------:R-:W-:Y:S02]  /*00c0*/  SHF.R.S32.HI R3, RZ, 0x1f, R0 ;  /* 0x0000001fff037819 */ /* 0x000fe40000011400 */
[----:B-1----:R-:W-:Y:S01]  /*00d0*/  I2FP.F32.U32 R5, UR4 ;  /* 0x0000000400057c45 */ /* 0x002fe20008201000 */
[----:B------:R-:W-:Y:S01]  /*00e0*/  ULDC UR4, c[0x0][0x150] ;  /* 0x0000540000047ab9 */ /* 0x000fe20000000800 */
[----:B------:R-:W-:Y:S02]  /*00f0*/  LEA.HI R3, R3, R0, RZ, 0x6 ;  /* 0x0000000003037211 */ /* 0x000fe400078f30ff */
[----:B---3--:R-:W-:Y:S01]  /*0100*/  LOP3.LUT R88, R178, 0x7f, RZ, 0xc0, !PT ;  /* 0x0000007fb2587812 */ /* 0x008fe200078ec0ff */
[----:B------:R-:W-:Y:S01]  /*0110*/  FMUL R5, R5, UR4 ;  /* 0x0000000405057c20 */ /* 0x000fe20008400000 */
[----:B------:R-:W-:Y:S01]  /*0120*/  SHF.R.S32.HI R3, RZ, 0x6, R3 ;  /* 0x00000006ff037819 */ /* 0x000fe20000011403 */
[----:B----4-:R-:W-:-:S02]  /*0130*/  USHF.L.U32 UR5, UR6, 0x7, URZ ;  /* 0x0000000706057899 */ /* 0x010fc4000800063f */
[----:B------:R-:W-:Y:S02]  /*0140*/  ULEA UR8, UR6, UR8, 0x18 ;  /* 0x0000000806087291 */ /* 0x000fe4000f8ec03f */
[----:B------:R-:W-:Y:S01]  /*0150*/  IMAD.SHL.U32 R4, R3, 0x8, RZ ;  /* 0x0000000803047824 */ /* 0x000fe200078e00ff */
[----:B------:R-:W1:Y:S01]  /*0160*/  F2I.U32.TRUNC.NTZ R5, R5 ;  /* 0x0000000500057305 */ /* 0x000e62000020f000 */
[----:B------:R-:W-:Y:S01]  /*0170*/  ULOP3.LUT UR5, UR5, 0x80, URZ, 0xc0, !UPT ;  /* 0x0000008005057892 */ /* 0x000fe2000f8ec03f */
[----:B------:R-:W-:Y:S02]  /*0180*/  ULDC UR6, c[0x0][0x230] ;  /* 0x00008c0000067ab9 */ /* 0x000fe40000000800 */
[----:B------:R-:W-:Y:S01]  /*0190*/  IABS R7, R4 ;  /* 0x0000000400077213 */ /* 0x000fe20000000000 */
[C---:B--2---:R-:W-:Y:S02]  /*01a0*/  IMAD R161, R234.reuse, 0xc, RZ ;  /* 0x0000000ceaa17824 */ /* 0x044fe400078e02ff */
[C---:B------:R-:W-:Y:S01]  /*01b0*/  IMAD.SHL.U32 R94, R234.reuse, 0x2, RZ ;  /* 0x00000002ea5e7824 */ /* 0x040fe200078e00ff */
[----:B------:R-:W2:Y:S01]  /*01c0*/  I2F.RP R0, R7 ;  /* 0x0000000700007306 */ /* 0x000ea20000209400 */
[----:B------:R-:W-:-:S02]  /*01d0*/  IMAD R93, R234, 0x3, RZ ;  /* 0x00000003ea5d7824 */ /* 0x000fc400078e02ff */
[C---:B------:R-:W-:Y:S02]  /*01e0*/  IMAD R92, R234.reuse, 0x5, RZ ;  /* 0x00000005ea5c7824 */ /* 0x040fe400078e02ff */
[C---:B------:R-:W-:Y:S01]  /*01f0*/  IMAD R160, R234.reuse, 0x1c, RZ ;  /* 0x0000001ceaa07824 */ /* 0x040fe200078e02ff */
[----:B-1----:R-:W-:Y:S01]  /*0200*/  IABS R11, R5 ;  /* 0x00000005000b7213 */ /* 0x002fe20000000000 */
[C---:B------:R-:W-:Y:S02]  /*0210*/  IMAD R91, R234.reuse, 0x6, RZ ;  /* 0x00000006ea5b7824 */ /* 0x040fe400078e02ff */
[C---:B------:R-:W-:Y:S02]  /*0220*/  IMAD.SHL.U32 R90, R234.reuse, 0x8, RZ ;  /* 0x00000008ea5a7824 */ /* 0x040fe400078e00ff */
[C---:B------:R-:W-:Y:S02]  /*0230*/  IMAD R57, R234.reuse, 0x44, RZ ;  /* 0x00000044ea397824 */ /* 0x040fe400078e02ff */
[C---:B------:R-:W-:Y:S01]  /*0240*/  IMAD R59, R234.reuse, 0x48, RZ ;  /* 0x00000048ea3b7824 */ /* 0x040fe200078e02ff */
[----:B--2---:R-:W1:Y:S01]  /*0250*/  MUFU.RCP R0, R0 ;  /* 0x0000000000007308 */ /* 0x004e620000001000 */
[----:B------:R-:W-:-:S02]  /*0260*/  IMAD R61, R234, 0x4c, RZ ;  /* 0x0000004cea3d7824 */ /* 0x000fc400078e02ff */
[C---:B------:R-:W-:Y:S02]  /*0270*/  IMAD R65, R234.reuse, 0x84, RZ ;  /* 0x00000084ea417824 */ /* 0x040fe400078e02ff */
[C---:B------:R-:W-:Y:S02]  /*0280*/  IMAD.SHL.U32 R250, R234.reuse, 0x20, RZ ;  /* 0x00000020eafa7824 */ /* 0x040fe400078e00ff */
[C---:B------:R-:W-:Y:S02]  /*0290*/  IMAD R67, R234.reuse, 0x88, RZ ;  /* 0x00000088ea437824 */ /* 0x040fe400078e02ff */
[C---:B------:R-:W-:Y:S02]  /*02a0*/  IMAD R249, R234.reuse, 0x21, RZ ;  /* 0x00000021eaf97824 */ /* 0x040fe400078e02ff */
[C---:B------:R-:W-:Y:S02]  /*02b0*/  IMAD R69, R234.reuse, 0x8c, RZ ;  /* 0x0000008cea457824 */ /* 0x040fe400078e02ff */
[----:B------:R-:W-:-:S02]  /*02c0*/  IMAD R248, R234, 0x22, RZ ;  /* 0x00000022eaf87824 */ /* 0x000fc400078e02ff */
[----:B------:R-:W-:Y:S02]  /*02d0*/  IMAD R71, R234, 0x90, RZ ;  /* 0x00000090ea477824 */ /* 0x000fe400078e02ff */
[----:B-1----:R-:W-:Y:S01]  /*02e0*/  VIADD R2, R0, 0xffffffe ;  /* 0x0ffffffe00027836 */ /* 0x002fe20000000000 */
[----:B------:R-:W-:Y:S01]  /*02f0*/  IABS R0, R4 ;  /* 0x0000000400007213 */ /* 0x000fe20000000000 */
[C---:B------:R-:W-:Y:S02]  /*0300*/  IMAD R247, R234.reuse, 0x23, RZ ;  /* 0x00000023eaf77824 */ /* 0x040fe400078e02ff */
[----:B------:R1:W2:Y:S01]  /*0310*/  F2I.FTZ.U32.TRUNC.NTZ R3, R2 ;  /* 0x0000000200037305 */ /* 0x0002a2000021f000 */
[C---:B------:R-:W-:Y:S02]  /*0320*/  IMAD R73, R234.reuse, 0x94, RZ ;  /* 0x00000094ea497824 */ /* 0x040fe400078e02ff */
[----:B------:R-:W-:Y:S02]  /*0330*/  IMAD.MOV R0, RZ, RZ, -R0 ;  /* 0x000000ffff007224 */ /* 0x000fe400078e0a00 */
[----:B------:R-:W-:-:S02]  /*0340*/  IMAD R75, R234, 0x98, RZ ;  /* 0x00000098ea4b7824 */ /* 0x000fc400078e02ff */
[C---:B------:R-:W-:Y:S02]  /*0350*/  IMAD R246, R234.reuse, 0x25, RZ ;  /* 0x00000025eaf67824 */ /* 0x040fe400078e02ff */
[----:B-1----:R-:W-:Y:S02]  /*0360*/  IMAD.MOV.U32 R2, RZ, RZ, RZ ;  /* 0x000000ffff027224 */ /* 0x002fe400078e00ff */
[C---:B------:R-:W-:Y:S02]  /*0370*/  IMAD R77, R234.reuse, 0x9c, RZ ;  /* 0x0000009cea4d7824 */ /* 0x040fe400078e02ff */
[C---:B------:R-:W-:Y:S02]  /*0380*/  IMAD R245, R234.reuse, 0x26, RZ ;  /* 0x00000026eaf57824 */ /* 0x040fe400078e02ff */
[----:B--2---:R-:W-:Y:S02]  /*0390*/  IMAD.MOV R6, RZ, RZ, -R3 ;  /* 0x000000ffff067224 */ /* 0x004fe400078e0a03 */
[----:B------:R-:W-:-:S02]  /*03a0*/  IMAD R79, R234, 0xa0, RZ ;  /* 0x000000a0ea4f7824 */ /* 0x000fc400078e02ff */
[----:B------:R-:W-:Y:S02]  /*03b0*/  IMAD R9, R6, R7, RZ ;  /* 0x0000000706097224 */ /* 0x000fe400078e02ff */
[----:B------:R-:W-:Y:S02]  /*03c0*/  IMAD R244, R234, 0x27, RZ ;  /* 0x00000027eaf47824 */ /* 0x000fe400078e02ff */
[----:B------:R-:W-:-:S04]  /*03d0*/  IMAD.HI.U32 R2, R3, R9, R2 ;  /* 0x0000000903027227 */ /* 0x000fc800078e0002 */
[----:B------:R-:W-:Y:S02]  /*03e0*/  IMAD R81, R234, 0xa4, RZ ;  /* 0x000000a4ea517824 */ /* 0x000fe400078e02ff */
[----:B------:R-:W-:-:S04]  /*03f0*/  IMAD.HI.U32 R2, R2, R11, RZ ;  /* 0x0000000b02027227 */ /* 0x000fc800078e00ff */
[----:B------:R-:W-:Y:S01]  /*0400*/  IMAD R0, R2, R0, R11 ;  /* 0x0000000002007224 */ /* 0x000fe200078e020b */
[----:B------:R-:W-:Y:S01]  /*0410*/  IABS R11, R156 ;  /* 0x0000009c000b7213 */ /* 0x000fe20000000000 */
[C---:B------:R-:W-:Y:S02]  /*0420*/  IMAD R83, R234.reuse, 0xa8, RZ ;  /* 0x000000a8ea537824 */ /* 0x040fe400078e02ff */
[C---:B------:R-:W-:Y:S01]  /*0430*/  IMAD R243, R234.reuse, 0x29, RZ ;  /* 0x00000029eaf37824 */ /* 0x040fe200078e02ff */
[----:B------:R-:W-:Y:S01]  /*0440*/  ISETP.GT.U32.AND P1, PT, R7, R0, PT ;  /* 0x000000000700720c */ /* 0x000fe20003f24070 */
[----:B------:R-:W1:Y:S01]  /*0450*/  I2F.RP R8, R11 ;  /* 0x0000000b00087306 */ /* 0x000e620000209400 */
[C---:B------:R-:W-:Y:S02]  /*0460*/  IMAD R85, R234.reuse, 0xac, RZ ;  /* 0x000000acea557824 */ /* 0x040fe400078e02ff */
[C---:B------:R-:W-:Y:S02]  /*0470*/  IMAD R242, R234.reuse, 0x2a, RZ ;  /* 0x0000002aeaf27824 */ /* 0x040fe400078e02ff */
[----:B------:R-:W-:-:S02]  /*0480*/  IMAD R87, R234, 0xb0, RZ ;  /* 0x000000b0ea577824 */ /* 0x000fc400078e02ff */
[C---:B------:R-:W-:Y:S02]  /*0490*/  IMAD R241, R234.reuse, 0x2b, RZ ;  /* 0x0000002beaf17824 */ /* 0x040fe400078e02ff */
[C---:B------:R-:W-:Y:S02]  /*04a0*/  IMAD R240, R234.reuse, 0x2d, RZ ;  /* 0x0000002deaf07824 */ /* 0x040fe400078e02ff */
[----:B------:R-:W-:Y:S02]  /*04b0*/  IMAD R239, R234, 0x2e, RZ ;  /* 0x0000002eeaef7824 */ /* 0x000fe400078e02ff */
[----:B------:R-:W-:Y:S02]  /*04c0*/  @!P1 IMAD.IADD R0, R0, 0x1, -R7 ;  /* 0x0000000100009824 */ /* 0x000fe400078e0a07 */
[----:B------:R-:W-:Y:S01]  /*04d0*/  @!P1 VIADD R2, R2, 0x1 ;  /* 0x0000000102029836 */ /* 0x000fe20000000000 */
[----:B------:R-:W-:Y:S01]  /*04e0*/  ISETP.NE.AND P1, PT, R4, RZ, PT ;  /* 0x000000ff0400720c */ /* 0x000fe20003f25270 */
[----:B-1----:R-:W-:Y:S01]  /*04f0*/  MUFU.RCP R8, R8 ;  /* 0x0000000800087308 */ /* 0x002fe20000001000 */
[----:B------:R-:W-:Y:S01]  /*0500*/  ISETP.GE.U32.AND P0, PT, R0, R7, PT ;  /* 0x000000070000720c */ /* 0x000fe20003f06070 */
[C---:B------:R-:W-:Y:S01]  /*0510*/  IMAD R238, R234.reuse, 0x2f, RZ ;  /* 0x0000002feaee7824 */ /* 0x040fe200078e02ff */
[----:B------:R-:W-:Y:S01]  /*0520*/  LOP3.LUT R0, R5, R4, RZ, 0x3c, !PT ;  /* 0x0000000405007212 */ /* 0x000fe200078e3cff */
[----:B------:R-:W-:-:S02]  /*0530*/  IMAD R97, R234, 0xc4, RZ ;  /* 0x000000c4ea617824 */ /* 0x000fc400078e02ff */
[----:B------:R-:W-:Y:S01]  /*0540*/  IMAD R99, R234, 0xc8, RZ ;  /* 0x000000c8ea637824 */ /* 0x000fe200078e02ff */
[----:B------:R-:W-:Y:S01]  /*0550*/  ISETP.GE.AND P2, PT, R0, RZ, PT ;  /* 0x000000ff0000720c */ /* 0x000fe20003f46270 */
[----:B------:R-:W-:Y:S02]  /*0560*/  VIADD R0, R156, 0xff ;  /* 0x000000ff9c007836 */ /* 0x000fe40000000000 */
[C---:B------:R-:W-:Y:S02]  /*0570*/  IMAD R237, R234.reuse, 0x31, RZ ;  /* 0x00000031eaed7824 */ /* 0x040fe400078e02ff */
[----:B------:R-:W-:Y:S01]  /*0580*/  IMAD R101, R234, 0xcc, RZ ;  /* 0x000000ccea657824 */ /* 0x000fe200078e02ff */
[----:B------:R-:W-:Y:S01]  /*0590*/  SHF.R.S32.HI R3, RZ, 0x1f, R0 ;  /* 0x0000001fff037819 */ /* 0x000fe20000011400 */
[----:B------:R-:W-:Y:S02]  /*05a0*/  @P0 VIADD R2, R2, 0x1 ;  /* 0x0000000102020836 */ /* 0x000fe40000000000 */
[C---:B------:R-:W-:Y:S01]  /*05b0*/  IMAD R236, R234.reuse, 0x32, RZ ;  /* 0x00000032eaec7824 */ /* 0x040fe200078e02ff */
[----:B------:R-:W-:Y:S01]  /*05c0*/  LEA.HI R3, R3, R0, RZ, 0x8 ;  /* 0x0000000003037211 */ /* 0x000fe200078f40ff */
[----:B------:R-:W-:-:S02]  /*05d0*/  IMAD R171, R234, 0x33, RZ ;  /* 0x00000033eaab7824 */ /* 0x000fc400078e02ff */
[----:B------:R-:W-:Y:S01]  /*05e0*/  @!P2 IMAD.MOV R2, RZ, RZ, -R2 ;  /* 0x000000ffff02a224 */ /* 0x000fe200078e0a02 */
[----:B------:R-:W-:Y:S01]  /*05f0*/  @!P1 LOP3.LUT R2, RZ, R4, RZ, 0x33, !PT ;  /* 0x00000004ff029212 */ /* 0x000fe200078e33ff */
[C---:B------:R-:W-:Y:S02]  /*0600*/  IMAD R105, R234.reuse, 0x58, RZ ;  /* 0x00000058ea697824 */ /* 0x040fe400078e02ff */
[----:B------:R-:W-:Y:S02]  /*0610*/  IMAD R107, R234, 0x5c, RZ ;  /* 0x0000005cea6b7824 */ /* 0x000fe400078e02ff */
[----:B------:R-:W-:Y:S02]  /*0620*/  IMAD.SHL.U32 R10, R2, 0x8, RZ ;  /* 0x00000008020a7824 */ /* 0x000fe400078e00ff */
[----:B------:R-:W-:Y:S02]  /*0630*/  IMAD.MOV R2, RZ, RZ, -R2 ;  /* 0x000000ffff027224 */ /* 0x000fe400078e0a02 */
[----:B------:R-:W-:Y:S01]  /*0640*/  IMAD R109, R234, 0xd4, RZ ;  /* 0x000000d4ea6d7824 */ /* 0x000fe200078e02ff */
[----:B------:R-:W-:Y:S01]  /*0650*/  LEA.HI.SX32 R3, R3, -R10, 0x18 ;  /* 0x8000000a03037211 */ /* 0x000fe200078fc2ff */
[----:B------:R-:W-:-:S02]  /*0660*/  IMAD R12, R4, R2, R5 ;  /* 0x00000002040c7224 */ /* 0x000fc400078e0205 */
[C---:B------:R-:W-:Y:S01]  /*0670*/  IMAD R170, R234.reuse, 0x35, RZ ;  /* 0x00000035eaaa7824 */ /* 0x040fe200078e02ff */
[----:B------:R-:W-:Y:S01]  /*0680*/  VIMNMX R13, R3, 0x8, PT ;  /* 0x00000008030d7848 */ /* 0x000fe20003fe0100 */
[C---:B------:R-:W-:Y:S01]  /*0690*/  IMAD R111, R234.reuse, 0xd8, RZ ;  /* 0x000000d8ea6f7824 */ /* 0x040fe200078e02ff */
[----:B------:R-:W-:Y:S01]  /*06a0*/  IABS R9, R12 ;  /* 0x0000000c00097213 */ /* 0x000fe20000000000 */
[C---:B------:R-:W-:Y:S01]  /*06b0*/  IMAD R169, R234.reuse, 0x36, RZ ;  /* 0x00000036eaa97824 */ /* 0x040fe200078e02ff */
[-C--:B------:R-:W-:Y:S01]  /*06c0*/  IABS R7, R13.reuse ;  /* 0x0000000d00077213 */ /* 0x080fe20000000000 */
[C---:B------:R-:W-:Y:S01]  /*06d0*/  IMAD R168, R234.reuse, 0x37, RZ ;  /* 0x00000037eaa87824 */ /* 0x040fe200078e02ff */
[----:B------:R-:W-:Y:S01]  /*06e0*/  IABS R4, R13 ;  /* 0x0000000d00047213 */ /* 0x000fe20000000000 */
[C---:B------:R-:W-:Y:S01]  /*06f0*/  IMAD R113, R234.reuse, 0x60, RZ ;  /* 0x00000060ea717824 */ /* 0x040fe200078e02ff */
[----:B------:R-:W1:Y:S01]  /*0700*/  I2F.RP R0, R7 ;  /* 0x0000000700007306 */ /* 0x000e620000209400 */
[----:B------:R-:W-:-:S02]  /*0710*/  IMAD R115, R234, 0x64, RZ ;  /* 0x00000064ea737824 */ /* 0x000fc400078e02ff */
[C---:B------:R-:W-:Y:S02]  /*0720*/  IMAD R117, R234.reuse, 0x6c, RZ ;  /* 0x0000006cea757824 */ /* 0x040fe400078e02ff */
[C---:B------:R-:W-:Y:S02]  /*0730*/  IMAD R116, R234.reuse, 0x1a, RZ ;  /* 0x0000001aea747824 */ /* 0x040fe400078e02ff */
[C---:B------:R-:W-:Y:S02]  /*0740*/  IMAD R118, R234.reuse, 0x1b, RZ ;  /* 0x0000001bea767824 */ /* 0x040fe400078e02ff */
[C---:B------:R-:W-:Y:S02]  /*0750*/  IMAD R121, R234.reuse, 0x74, RZ ;  /* 0x00000074ea797824 */ /* 0x040fe400078e02ff */
[C---:B------:R-:W-:Y:S02]  /*0760*/  IMAD R119, R234.reuse, 0x70, RZ ;  /* 0x00000070ea777824 */ /* 0x040fe400078e02ff */
[C---:B------:R-:W-:Y:S01]  /*0770*/  IMAD R123, R234.reuse, 0x7c, RZ ;  /* 0x0000007cea7b7824 */ /* 0x040fe200078e02ff */
[----:B-1----:R-:W1:Y:S01]  /*0780*/  MUFU.RCP R0, R0 ;  /* 0x0000000000007308 */ /* 0x002e620000001000 */
[----:B------:R-:W-:-:S02]  /*0790*/  IMAD R251, R234, 0x1f, RZ ;  /* 0x0000001feafb7824 */ /* 0x000fc400078e02ff */
[C---:B------:R-:W-:Y:S02]  /*07a0*/  IMAD R127, R234.reuse, 0xe4, RZ ;  /* 0x000000e4ea7f7824 */ /* 0x040fe400078e02ff */
[C---:B------:R-:W-:Y:S02]  /*07b0*/  IMAD R252, R234.reuse, 0x1e, RZ ;  /* 0x0000001eeafc7824 */ /* 0x040fe400078e02ff */
[C---:B------:R-:W-:Y:S02]  /*07c0*/  IMAD R125, R234.reuse, 0xe0, RZ ;  /* 0x000000e0ea7d7824 */ /* 0x040fe400078e02ff */
[C---:B------:R-:W-:Y:S02]  /*07d0*/  IMAD R167, R234.reuse, 0x39, RZ ;  /* 0x00000039eaa77824 */ /* 0x040fe400078e02ff */
[C---:B------:R-:W-:Y:S02]  /*07e0*/  IMAD R131, R234.reuse, 0xec, RZ ;  /* 0x000000ecea837824 */ /* 0x040fe400078e02ff */
[----:B------:R-:W-:-:S02]  /*07f0*/  IMAD R129, R234, 0xe8, RZ ;  /* 0x000000e8ea817824 */ /* 0x000fc400078e02ff */
[----:B------:R-:W-:Y:S02]  /*0800*/  IMAD R165, R234, 0x3b, RZ ;  /* 0x0000003beaa57824 */ /* 0x000fe400078e02ff */
[----:B-1----:R-:W-:Y:S02]  /*0810*/  VIADD R3, R0, 0xffffffe ;  /* 0x0ffffffe00037836 */ /* 0x002fe40000000000 */
[----:B------:R-:W-:Y:S02]  /*0820*/  IMAD.MOV R0, RZ, RZ, -R4 ;  /* 0x000000ffff007224 */ /* 0x000fe400078e0a04 */
[C---:B------:R-:W-:Y:S02]  /*0830*/  IMAD R135, R234.reuse, 0xf8, RZ ;  /* 0x000000f8ea877824 */ /* 0x040fe400078e02ff */
[----:B------:R-:W1:Y:S01]  /*0840*/  F2I.FTZ.U32.TRUNC.NTZ R3, R3 ;  /* 0x0000000300037305 */ /* 0x000e62000021f000 */
[C---:B------:R-:W-:Y:S02]  /*0850*/  IMAD R166, R234.reuse, 0x3a, RZ ;  /* 0x0000003aeaa67824 */ /* 0x040fe400078e02ff */
[----:B------:R-:W-:-:S02]  /*0860*/  IMAD R133, R234, 0xf4, RZ ;  /* 0x000000f4ea857824 */ /* 0x000fc400078e02ff */
[C---:B------:R-:W-:Y:S02]  /*0870*/  IMAD R163, R234.reuse, 0x3e, RZ ;  /* 0x0000003eeaa37824 */ /* 0x040fe400078e02ff */
[C---:B------:R-:W-:Y:S02]  /*0880*/  IMAD R139, R234.reuse, 0xf0, RZ ;  /* 0x000000f0ea8b7824 */ /* 0x040fe400078e02ff */
[C---:B------:R-:W-:Y:S02]  /*0890*/  IMAD R164, R234.reuse, 0x3d, RZ ;  /* 0x0000003deaa47824 */ /* 0x040fe400078e02ff */
[C---:B------:R-:W-:Y:S02]  /*08a0*/  IMAD R137, R234.reuse, 0xfc, RZ ;  /* 0x000000fcea897824 */ /* 0x040fe400078e02ff */
[----:B------:R-:W-:Y:S02]  /*08b0*/  IMAD R162, R234, 0x3f, RZ ;  /* 0x0000003feaa27824 */ /* 0x000fe400078e02ff */
[----:B-1----:R-:W-:-:S04]  /*08c0*/  IMAD.MOV R6, RZ, RZ, -R3 ;  /* 0x000000ffff067224 */ /* 0x002fc800078e0a03 */
[----:B------:R-:W-:-:S04]  /*08d0*/  IMAD.MOV.U32 R2, RZ, RZ, R6 ;  /* 0x000000ffff027224 */ /* 0x000fc800078e0006 */
[----:B------:R-:W-:Y:S02]  /*08e0*/  IMAD R5, R2, R7, RZ ;  /* 0x0000000702057224 */ /* 0x000fe400078e02ff */
[----:B------:R-:W-:-:S04]  /*08f0*/  IMAD.MOV.U32 R2, RZ, RZ, RZ ;  /* 0x000000ffff027224 */ /* 0x000fc800078e00ff */
[----:B------:R-:W-:Y:S01]  /*0900*/  IMAD.HI.U32 R2, R3, R5, R2 ;  /* 0x0000000503027227 */ /* 0x000fe200078e0002 */
[----:B------:R-:W-:-:S04]  /*0910*/  IABS R3, R157 ;  /* 0x0000009d00037213 */ /* 0x000fc80000000000 */
[----:B------:R-:W1:Y:S01]  /*0920*/  I2F.RP R4, R3 ;  /* 0x0000000300047306 */ /* 0x000e620000209400 */
[----:B------:R-:W-:-:S04]  /*0930*/  IMAD.HI.U32 R2, R2, R9, RZ ;  /* 0x0000000902027227 */ /* 0x000fc800078e00ff */
[----:B------:R-:W-:Y:S01]  /*0940*/  IMAD R0, R2, R0, R9 ;  /* 0x0000000002007224 */ /* 0x000fe200078e0209 */
[----:B------:R-:W-:-:S04]  /*0950*/  SHF.R.U32.HI R9, RZ, 0x6, R178 ;  /* 0x00000006ff097819 */ /* 0x000fc800000116b2 */
[----:B------:R-:W-:Y:S02]  /*0960*/  ISETP.GT.U32.AND P1, PT, R7, R0, PT ;  /* 0x000000000700720c */ /* 0x000fe40003f24070 */
[----:B------:R-:W-:Y:S01]  /*0970*/  SGXT.U32 R9, R9, 0x1 ;  /* 0x000000010909781a */ /* 0x000fe20000000000 */
[----:B-1----:R-:W1:Y:S10]  /*0980*/  MUFU.RCP R4, R4 ;  /* 0x0000000400047308 */ /* 0x002e740000001000 */
[----:B------:R-:W-:-:S02]  /*0990*/  @!P1 IMAD.IADD R0, R0, 0x1, -R7 ;  /* 0x0000000100009824 */ /* 0x000fc400078e0a07 */
[----:B------:R-:W-:Y:S01]  /*09a0*/  @!P1 VIADD R2, R2, 0x1 ;  /* 0x0000000102029836 */ /* 0x000fe20000000000 */
[----:B------:R-:W-:Y:S02]  /*09b0*/  ISETP.NE.AND P1, PT, R13, RZ, PT ;  /* 0x000000ff0d00720c */ /* 0x000fe40003f25270 */
[----:B------:R-:W-:Y:S02]  /*09c0*/  ISETP.GE.U32.AND P0, PT, R0, R7, PT ;  /* 0x000000070000720c */ /* 0x000fe40003f06070 */
[----:B------:R-:W-:Y:S01]  /*09d0*/  LOP3.LUT R0, R12, R13, RZ, 0x3c, !PT ;  /* 0x0000000d0c007212 */ /* 0x000fe200078e3cff */
[----:B-1----:R-:W-:-:S03]  /*09e0*/  VIADD R6, R4, 0xffffffe ;  /* 0x0ffffffe04067836 */ /* 0x002fc60000000000 */
[----:B------:R-:W-:Y:S01]  /*09f0*/  ISETP.GE.AND P2, PT, R0, RZ, PT ;  /* 0x000000ff0000720c */ /* 0x000fe20003f46270 */
[----:B------:R-:W-:Y:S01]  /*0a00*/  VIADD R4, R8, 0xffffffe ;  /* 0x0ffffffe08047836 */ /* 0x000fe20000000000 */
[----:B------:R1:W2:Y:S05]  /*0a10*/  F2I.FTZ.U32.TRUNC.NTZ R7, R6 ;  /* 0x0000000600077305 */ /* 0x0002aa000021f000 */
[----:B------:R-:W-:-:S03]  /*0a20*/  @P0 VIADD R2, R2, 0x1 ;  /* 0x0000000102020836 */ /* 0x000fc60000000000 */
[----:B------:R-:W3:Y:S01]  /*0a30*/  F2I.FTZ.U32.TRUNC.NTZ R5, R4 ;  /* 0x0000000400057305 */ /* 0x000ee2000021f000 */
[----:B-1----:R-:W-:Y:S02]  /*0a40*/  IMAD.MOV.U32 R6, RZ, RZ, RZ ;  /* 0x000000ffff067224 */ /* 0x002fe400078e00ff */
[----:B------:R-:W-:Y:S01]  /*0a50*/  @!P2 IMAD.MOV R2, RZ, RZ, -R2 ;  /* 0x000000ffff02a224 */ /* 0x000fe200078e0a02 */
[----:B------:R-:W-:Y:S01]  /*0a60*/  @!P1 LOP3.LUT R2, RZ, R13, RZ, 0x33, !PT ;  /* 0x0000000dff029212 */ /* 0x000fe200078e33ff */
[----:B--2---:R-:W-:-:S04]  /*0a70*/  IMAD.MOV R8, RZ, RZ, -R7 ;  /* 0x000000ffff087224 */ /* 0x004fc800078e0a07 */
[----:B------:R-:W-:-:S04]  /*0a80*/  IMAD.MOV R0, RZ, RZ, -R2 ;  /* 0x000000ffff007224 */ /* 0x000fc800078e0a02 */
[----:B------:R-:W-:Y:S02]  /*0a90*/  IMAD R0, R13, R0, R12 ;  /* 0x000000000d007224 */ /* 0x000fe400078e020c */
[----:B---3--:R-:W-:Y:S02]  /*0aa0*/  IMAD.MOV R4, RZ, RZ, -R5 ;  /* 0x000000ffff047224 */ /* 0x008fe400078e0a05 */
[----:B------:R-:W-:-:S05]  /*0ab0*/  IMAD.IADD R0, R10, 0x1, R0 ;  /* 0x000000010a007824 */ /* 0x000fca00078e0200 */
[----:B------:R-:W-:Y:S01]  /*0ac0*/  R2UR UR4, R0 ;  /* 0x00000000000472ca */ /* 0x000fe200000e0000 */
[----:B------:R-:W-:Y:S02]  /*0ad0*/  IMAD.SHL.U32 R0, R2, 0x40, RZ ;  /* 0x0000004002007824 */ /* 0x000fe400078e00ff */
[----:B------:R-:W-:-:S03]  /*0ae0*/  IMAD.MOV.U32 R2, RZ, RZ, R8 ;  /* 0x000000ffff027224 */ /* 0x000fc600078e0008 */
[----:B------:R-:W-:Y:S01]  /*0af0*/  LOP3.LUT R9, R0, R9, RZ, 0xfc, !PT ;  /* 0x0000000900097212 */ /* 0x000fe200078efcff */
[----:B------:R-:W-:Y:S01]  /*0b00*/  IMAD R13, R2, R3, RZ ;  /* 0x00000003020d7224 */ /* 0x000fe200078e02ff */
[----:B------:R-:W-:Y:S02]  /*0b10*/  SHF.R.S32.HI R2, RZ, 0x6, R178 ;  /* 0x00000006ff027819 */ /* 0x000fe400000114b2 */
[----:B------:R-:W-:Y:S01]  /*0b20*/  LOP3.LUT R15, R9, 0x2, RZ, 0xfc, !PT ;  /* 0x00000002090f7812 */ /* 0x000fe200078efcff */
[----:B------:R-:W-:Y:S01]  /*0b30*/  IMAD.HI.U32 R6, R7, R13, R6 ;  /* 0x0000000d07067227 */ /* 0x000fe200078e0006 */
[C---:B------:R-:W-:Y:S01]  /*0b40*/  LOP3.LUT R13, R9.reuse, 0x4, RZ, 0xfc, !PT ;  /* 0x00000004090d7812 */ /* 0x040fe200078efcff */
[----:B------:R-:W-:Y:S01]  /*0b50*/  ULEA UR4, UR4, UR5, 0x8 ;  /* 0x0000000504047291 */ /* 0x000fe2000f8e403f */
[----:B------:R-:W-:Y:S01]  /*0b60*/  IABS R12, R15 ;  /* 0x0000000f000c7213 */ /* 0x000fe20000000000 */
[----:B------:R-:W-:Y:S01]  /*0b70*/  IMAD R7, R4, R11, RZ ;  /* 0x0000000b04077224 */ /* 0x000fe200078e02ff */
[C---:B------:R-:W-:Y:S01]  /*0b80*/  LOP3.LUT R17, R9.reuse, 0x6, RZ, 0xfc, !PT ;  /* 0x0000000609117812 */ /* 0x040fe200078efcff */
[----:B------:R-:W-:Y:S01]  /*0b90*/  IMAD.MOV.U32 R4, RZ, RZ, RZ ;  /* 0x000000ffff047224 */ /* 0x000fe200078e00ff */
[----:B------:R-:W-:Y:S01]  /*0ba0*/  LOP3.LUT R18, R9, 0x8, RZ, 0xfc, !PT ;  /* 0x0000000809127812 */ /* 0x000fe200078efcff */
[----:B------:R-:W-:Y:S01]  /*0bb0*/  VIADD R89, R88, UR4 ;  /* 0x0000000458597c36 */ /* 0x000fe20008000000 */
[----:B------:R-:W-:Y:S01]  /*0bc0*/  IABS R14, R17 ;  /* 0x00000011000e7213 */ /* 0x000fe20000000000 */
[----:B------:R-:W-:Y:S01]  /*0bd0*/  IMAD.HI.U32 R4, R5, R7, R4 ;  /* 0x0000000705047227 */ /* 0x000fe200078e0004 */
[----:B------:R-:W-:Y:S01]  /*0be0*/  SGXT R7, R2, 0x1 ;  /* 0x000000010207781a */ /* 0x000fe20000000200 */
[----:B------:R-:W-:Y:S01]  /*0bf0*/  ULDC.64 UR4, c[0x0][0x210] ;  /* 0x0000840000047ab9 */ /* 0x000fe20000000a00 */
[----:B------:R-:W-:Y:S01]  /*0c00*/  IABS R10, R89 ;  /* 0x00000059000a7213 */ /* 0x000fe20000000000 */
[----:B------:R-:W-:Y:S01]  /*0c10*/  IMAD.HI.U32 R2, R6, R12, RZ ;  /* 0x0000000c06027227 */ /* 0x000fe200078e00ff */
[----:B------:R-:W-:Y:S01]  /*0c20*/  LOP3.LUT R8, R7, 0x90, RZ, 0xc0, !PT ;  /* 0x0000009007087812 */ /* 0x000fe200078ec0ff */
[----:B------:R1:W-:Y:S01]  /*0c30*/  STL [R1+0xc0], R89 ;  /* 0x0000c05901007387 */ /* 0x0003e20000100800 */
[----:B------:R-:W-:Y:S01]  /*0c40*/  IABS R16, R18 ;  /* 0x0000001200107213 */ /* 0x000fe20000000000 */
[----:B------:R-:W-:Y:S01]  /*0c50*/  IMAD.HI.U32 R4, R4, R10, RZ ;  /* 0x0000000a04047227 */ /* 0x000fe200078e00ff */
[----:B------:R-:W-:Y:S01]  /*0c60*/  ISETP.GE.AND P3, PT, R13, RZ, PT ;  /* 0x000000ff0d00720c */ /* 0x000fe20003f66270 */
[----:B------:R2:W-:Y:S01]  /*0c70*/  STL [R1+0xcc], R0 ;  /* 0x0000cc0001007387 */ /* 0x0005e20000100800 */
[----:B------:R-:W-:Y:S01]  /*0c80*/  ISETP.GE.AND P0, PT, R15, RZ, PT ;  /* 0x000000ff0f00720c */ /* 0x000fe20003f06270 */
[----:B------:R-:W-:Y:S01]  /*0c90*/  IMAD.MOV R4, RZ, RZ, -R4 ;  /* 0x000000ffff047224 */ /* 0x000fe200078e0a04 */
[----:B------:R-:W-:Y:S01]  /*0ca0*/  ISETP.GE.AND P5, PT, R17, RZ, PT ;  /* 0x000000ff1100720c */ /* 0x000fe20003fa6270 */
[----:B------:R-:W-:Y:S01]  /*0cb0*/  IMAD.SHL.U32 R5, R178, 0x4, RZ ;  /* 0x00000004b2057824 */ /* 0x000fe200078e00ff */
[----:B------:R-:W-:Y:S01]  /*0cc0*/  LOP3.LUT R17, R9, 0x12, RZ, 0xfc, !PT ;  /* 0x0000001209117812 */ /* 0x000fe200078efcff */
[----:B------:R-:W-:Y:S01]  /*0cd0*/  IMAD R4, R11, R4, R10 ;  /* 0x000000040b047224 */ /* 0x000fe200078e020a */
[----:B------:R-:W-:Y:S01]  /*0ce0*/  LOP3.LUT R19, R9, 0x14, RZ, 0xfc, !PT ;  /* 0x0000001409137812 */ /* 0x000fe200078efcff */
[----:B------:R-:W-:Y:S01]  /*0cf0*/  IMAD.MOV R2, RZ, RZ, -R2 ;  /* 0x000000ffff027224 */ /* 0x000fe200078e0a02 */
[----:B------:R-:W-:Y:S01]  /*0d00*/  LOP3.LUT R7, R8, 0x7c, R5, 0x78, !PT ;  /* 0x0000007c08077812 */ /* 0x000fe200078e7805 */
[----:B------:R-:W-:Y:S01]  /*0d10*/  STL [R1+0xd0], R157 ;  /* 0x0000d09d01007387 */ /* 0x000fe20000100800 */
[----:B------:R-:W-:Y:S01]  /*0d20*/  ISETP.GT.U32.AND P1, PT, R11, R4, PT ;  /* 0x000000040b00720c */ /* 0x000fe20003f24070 */
[----:B------:R-:W-:Y:S01]  /*0d30*/  IMAD R8, R3, R2, R12 ;  /* 0x0000000203087224 */ /* 0x000fe200078e020c */
[----:B------:R-:W-:Y:S01]  /*0d40*/  IABS R12, R13 ;  /* 0x0000000d000c7213 */ /* 0x000fe20000000000 */
[----:B------:R-:W-:Y:S01]  /*0d50*/  IMAD.SHL.U32 R2, R178, 0x100, RZ ;  /* 0x00000100b2027824 */ /* 0x000fe200078e00ff */
[----:B------:R-:W-:-:S02]  /*0d60*/  LOP3.LUT R13, R9, 0xc, RZ, 0xfc, !PT ;  /* 0x0000000c090d7812 */ /* 0x000fc400078efcff */
[----:B------:R-:W-:Y:S01]  /*0d70*/  ISETP.GT.U32.AND P2, PT, R3, R8, PT ;  /* 0x000000080300720c */ /* 0x000fe20003f44070 */
[C---:B------:R-:W-:Y:S01]  /*0d80*/  IMAD.HI.U32 R5, R6.reuse, R12, RZ ;  /* 0x0000000c06057227 */ /* 0x040fe200078e00ff */
[----:B------:R-:W-:Y:S02]  /*0d90*/  LOP3.LUT R2, R7, 0x2000, R2, 0xf8, !PT ;  /* 0x0000200007027812 */ /* 0x000fe400078ef802 */
[----:B------:R-:W-:Y:S01]  /*0da0*/  IABS R24, R17 ;  /* 0x0000001100187213 */ /* 0x000fe20000000000 */
[----:B------:R-:W-:Y:S01]  /*0db0*/  IMAD.HI.U32 R7, R6, R14, RZ ;  /* 0x0000000e06077227 */ /* 0x000fe200078e00ff */
[C---:B------:R-:W-:Y:S02]  /*0dc0*/  LOP3.LUT R15, R9.reuse, 0x10, RZ, 0xfc, !PT ;  /* 0x00000010090f7812 */ /* 0x040fe400078efcff */
[----:B------:R-:W-:Y:S01]  /*0dd0*/  IABS R26, R19 ;  /* 0x00000013001a7213 */ /* 0x000fe20000000000 */
[----:B------:R-:W-:Y:S01]  /*0de0*/  @!P1 IMAD.IADD R4, R4, 0x1, -R11 ;  /* 0x0000000104049824 */ /* 0x000fe200078e0a0b */
[----:B------:R-:W-:Y:S01]  /*0df0*/  IABS R20, R15 ;  /* 0x0000000f00147213 */ /* 0x000fe20000000000 */
[----:B------:R-:W-:Y:S01]  /*0e00*/  IMAD.MOV R10, RZ, RZ, -R5 ;  /* 0x000000ffff0a7224 */ /* 0x000fe200078e0a05 */
[----:B------:R-:W-:Y:S01]  /*0e10*/  LOP3.LUT R21, R9, 0x20, RZ, 0xfc, !PT ;  /* 0x0000002009157812 */ /* 0x000fe200078efcff */
[----:B------:R-:W-:Y:S01]  /*0e20*/  IMAD.HI.U32 R5, R6, R16, RZ ;  /* 0x0000001006057227 */ /* 0x000fe200078e00ff */
[----:B------:R-:W-:-:S02]  /*0e30*/  ISETP.GT.U32.AND P6, PT, R11, R4, PT ;  /* 0x000000040b00720c */ /* 0x000fc40003fc4070 */
[----:B------:R-:W-:Y:S01]  /*0e40*/  IABS R36, R21 ;  /* 0x0000001500247213 */ /* 0x000fe20000000000 */
[----:B------:R-:W-:Y:S01]  /*0e50*/  IMAD.MOV R7, RZ, RZ, -R7 ;  /* 0x000000ffff077224 */ /* 0x000fe200078e0a07 */
[C---:B------:R-:W-:Y:S01]  /*0e60*/  LOP3.LUT R31, R9.reuse, 0x34, RZ, 0xfc, !PT ;  /* 0x00000034091f7812 */ /* 0x040fe200078efcff */
[----:B------:R-:W-:Y:S01]  /*0e70*/  IMAD.MOV R5, RZ, RZ, -R5 ;  /* 0x000000ffff057224 */ /* 0x000fe200078e0a05 */
[----:B------:R-:W-:Y:S01]  /*0e80*/  LOP3.LUT R33, R9, 0x36, RZ, 0xfc, !PT ;  /* 0x0000003609217812 */ /* 0x000fe200078efcff */
[----:B------:R-:W-:Y:S01]  /*0e90*/  IMAD R14, R3, R7, R14 ;  /* 0x00000007030e7224 */ /* 0x000fe200078e020e */
[----:B------:R-:W-:Y:S01]  /*0ea0*/  IABS R56, R31 ;  /* 0x0000001f00387213 */ /* 0x000fe20000000000 */
[----:B------:R-:W-:Y:S01]  /*0eb0*/  @!P2 IMAD.IADD R8, R8, 0x1, -R3 ;  /* 0x000000010808a824 */ /* 0x000fe200078e0a03 */
[----:B------:R-:W-:Y:S01]  /*0ec0*/  LOP3.LUT R29, R9, 0x32, RZ, 0xfc, !PT ;  /* 0x00000032091d7812 */ /* 0x000fe200078efcff */
[C---:B------:R-:W-:Y:S01]  /*0ed0*/  IMAD R16, R3.reuse, R5, R16 ;  /* 0x0000000503107224 */ /* 0x040fe200078e0210 */
[C---:B------:R-:W-:Y:S01]  /*0ee0*/  ISETP.GT.U32.AND P1, PT, R3.reuse, R14, PT ;  /* 0x0000000e0300720c */ /* 0x040fe20003f24070 */
[C---:B------:R-:W-:Y:S01]  /*0ef0*/  IMAD R12, R3.reuse, R10, R12 ;  /* 0x0000000a030c7224 */ /* 0x040fe200078e020c */
[C---:B------:R-:W-:Y:S01]  /*0f00*/  ISETP.GT.U32.AND P4, PT, R3.reuse, R8, PT ;  /* 0x000000080300720c */ /* 0x040fe20003f84070 */
[----:B------:R-:W-:Y:S01]  /*0f10*/  @!P6 IMAD.IADD R4, R4, 0x1, -R11 ;  /* 0x000000010404e824 */ /* 0x000fe200078e0a0b */
[----:B------:R-:W-:-:S02]  /*0f20*/  ISETP.GT.U32.AND P6, PT, R3, R16, PT ;  /* 0x000000100300720c */ /* 0x000fc40003fc4070 */
[----:B------:R-:W-:Y:S02]  /*0f30*/  LOP3.LUT R10, R9, 0xa, RZ, 0xfc, !PT ;  /* 0x0000000a090a7812 */ /* 0x000fe400078efcff */
[----:B------:R-:W-:Y:S02]  /*0f40*/  ISETP.GT.U32.AND P2, PT, R3, R12, PT ;  /* 0x0000000c0300720c */ /* 0x000fe40003f44070 */
[----:B------:R-:W-:Y:S02]  /*0f50*/  IABS R7, R10 ;  /* 0x0000000a00077213 */ /* 0x000fe40000000000 */
[----:B------:R-:W-:Y:S01]  /*0f60*/  IABS R11, R13 ;  /* 0x0000000d000b7213 */ /* 0x000fe20000000000 */
[----:B------:R-:W-:Y:S01]  /*0f70*/  @!P1 IMAD.IADD R14, R14, 0x1, -R3 ;  /* 0x000000010e0e9824 */ /* 0x000fe200078e0a03 */
[----:B------:R-:W-:Y:S01]  /*0f80*/  IABS R58, R33 ;  /* 0x00000021003a7213 */ /* 0x000fe20000000000 */
[----:B------:R-:W-:Y:S01]  /*0f90*/  IMAD.HI.U32 R5, R6, R7, RZ ;  /* 0x0000000706057227 */ /* 0x000fe200078e00ff */
[----:B------:R-:W-:-:S02]  /*0fa0*/  IABS R54, R29 ;  /* 0x0000001d00367213 */ /* 0x000fc40000000000 */
[----:B------:R-:W-:Y:S01]  /*0fb0*/  LOP3.LUT R35, R9, 0x38, RZ, 0xfc, !PT ;  /* 0x0000003809237812 */ /* 0x000fe200078efcff */
[--C-:B------:R-:W-:Y:S01]  /*0fc0*/  @!P4 IMAD.IADD R8, R8, 0x1, -R3.reuse ;  /* 0x000000010808c824 */ /* 0x100fe200078e0a03 */
[----:B------:R-:W-:Y:S01]  /*0fd0*/  ISETP.GE.AND P4, PT, R18, RZ, PT ;  /* 0x000000ff1200720c */ /* 0x000fe20003f86270 */
[----:B------:R-:W-:Y:S01]  /*0fe0*/  @!P6 IMAD.IADD R16, R16, 0x1, -R3 ;  /* 0x000000011010e824 */ /* 0x000fe200078e0a03 */
[----:B------:R-:W-:Y:S01]  /*0ff0*/  ISETP.GT.U32.AND P6, PT, R3, R14, PT ;  /* 0x0000000e0300720c */ /* 0x000fe20003fc4070 */
[----:B------:R-:W-:Y:S01]  /*1000*/  IMAD.MOV R18, RZ, RZ, -R5 ;  /* 0x000000ffff127224 */ /* 0x000fe200078e0a05 */
[----:B------:R-:W-:Y:S01]  /*1010*/  IABS R60, R35 ;  /* 0x00000023003c7213 */ /* 0x000fe20000000000 */
[----:B------:R-:W-:Y:S01]  /*1020*/  @!P2 IMAD.IADD R12, R12, 0x1, -R3 ;  /* 0x000000010c0ca824 */ /* 0x000fe200078e0a03 */
[----:B------:R-:W-:Y:S01]  /*1030*/  ISETP.GE.AND P2, PT, R10, RZ, PT ;  /* 0x000000ff0a00720c */ /* 0x000fe20003f46270 */
[----:B------:R-:W-:Y:S01]  /*1040*/  IMAD.HI.U32 R5, R6, R11, RZ ;  /* 0x0000000b06057227 */ /* 0x000fe200078e00ff */
[----:B------:R-:W-:-:S02]  /*1050*/  LOP3.LUT R37, R9, 0x3a, RZ, 0xfc, !PT ;  /* 0x0000003a09257812 */ /* 0x000fc400078efcff */
[C---:B------:R-:W-:Y:S01]  /*1060*/  ISETP.GT.U32.AND P1, PT, R3.reuse, R12, PT ;  /* 0x0000000c0300720c */ /* 0x040fe20003f24070 */
[----:B------:R-:W-:Y:S01]  /*1070*/  IMAD.MOV.U32 R10, RZ, RZ, R8 ;  /* 0x000000ffff0a7224 */ /* 0x000fe200078e0008 */
[----:B------:R-:W-:Y:S01]  /*1080*/  IABS R62, R37 ;  /* 0x00000025003e7213 */ /* 0x000fe20000000000 */
[----:B------:R-:W-:Y:S01]  /*1090*/  IMAD R8, R3, R18, R7 ;  /* 0x0000001203087224 */ /* 0x000fe200078e0207 */
[----:B------:R-:W-:Y:S01]  /*10a0*/  LOP3.LUT R39, R9, 0x3c, RZ, 0xfc, !PT ;  /* 0x0000003c09277812 */ /* 0x000fe200078efcff */
[----:B------:R-:W-:Y:S02]  /*10b0*/  IMAD.MOV R18, RZ, RZ, -R5 ;  /* 0x000000ffff127224 */ /* 0x000fe400078e0a05 */
[----:B------:R-:W-:Y:S01]  /*10c0*/  @!P6 IMAD.IADD R14, R14, 0x1, -R3 ;  /* 0x000000010e0ee824 */ /* 0x000fe200078e0a03 */
[----:B------:R-:W-:Y:S01]  /*10d0*/  IABS R64, R39 ;  /* 0x0000002700407213 */ /* 0x000fe20000000000 */
[C---:B------:R-:W-:Y:S02]  /*10e0*/  IMAD R18, R3.reuse, R18, R11 ;  /* 0x0000001203127224 */ /* 0x040fe400078e020b */
[----:B------:R-:W-:Y:S01]  /*10f0*/  @!P0 IMAD.MOV R10, RZ, RZ, -R10 ;  /* 0x000000ffff0a8224 */ /* 0x000fe200078e0a0a */
[C---:B------:R-:W-:Y:S01]  /*1100*/  ISETP.GT.U32.AND P0, PT, R3.reuse, R16, PT ;  /* 0x000000100300720c */ /* 0x040fe20003f04070 */
[----:B------:R-:W-:Y:S01]  /*1110*/  @!P1 IMAD.IADD R12, R12, 0x1, -R3 ;  /* 0x000000010c0c9824 */ /* 0x000fe200078e0a03 */
[C---:B------:R-:W-:Y:S01]  /*1120*/  ISETP.GT.U32.AND P6, PT, R3.reuse, R18, PT ;  /* 0x000000120300720c */ /* 0x040fe20003fc4070 */
[----:B------:R-:W-:Y:S01]  /*1130*/  IMAD.HI.U32 R7, R6, R24, RZ ;  /* 0x0000001806077227 */ /* 0x000fe200078e00ff */
[----:B------:R-:W-:-:S03]  /*1140*/  ISETP.GT.U32.AND P1, PT, R3, R8, PT ;  /* 0x000000080300720c */ /* 0x000fc60003f24070 */
[----:B------:R-:W-:Y:S02]  /*1150*/  @!P3 IMAD.MOV R12, RZ, RZ, -R12 ;  /* 0x000000ffff0cb224 */ /* 0x000fe400078e0a0c */
[----:B------:R-:W-:-:S04]  /*1160*/  IMAD.HI.U32 R11, R6, R26, RZ ;  /* 0x0000001a060b7227 */ /* 0x000fc800078e00ff */
[----:B------:R-:W-:Y:S02]  /*1170*/  IMAD.MOV R7, RZ, RZ, -R7 ;  /* 0x000000ffff077224 */ /* 0x000fe400078e0a07 */
[--C-:B------:R-:W-:Y:S02]  /*1180*/  @!P6 IMAD.IADD R18, R18, 0x1, -R3.reuse ;  /* 0x000000011212e824 */ /* 0x100fe400078e0a03 */
[--C-:B------:R-:W-:Y:S01]  /*1190*/  @!P0 IMAD.IADD R16, R16, 0x1, -R3.reuse ;  /* 0x0000000110108824 */ /* 0x100fe200078e0a03 */
[----:B------:R-:W-:Y:S01]  /*11a0*/  ISETP.GE.AND P0, PT, R13, RZ, PT ;  /* 0x000000ff0d00720c */ /* 0x000fe20003f06270 */
[----:B------:R-:W-:Y:S01]  /*11b0*/  IMAD.HI.U32 R5, R6, R20, RZ ;  /* 0x0000001406057227 */ /* 0x000fe200078e00ff */
[----:B------:R-:W-:Y:S02]  /*11c0*/  ISETP.GT.U32.AND P3, PT, R3, R18, PT ;  /* 0x000000120300720c */ /* 0x000fe40003f64070 */
[----:B------:R-:W-:Y:S01]  /*11d0*/  LOP3.LUT R13, R9, 0x16, RZ, 0xfc, !PT ;  /* 0x00000016090d7812 */ /* 0x000fe200078efcff */
[----:B------:R-:W-:Y:S01]  /*11e0*/  @!P1 IMAD.IADD R8, R8, 0x1, -R3 ;  /* 0x0000000108089824 */ /* 0x000fe200078e0a03 */
[----:B------:R-:W-:Y:S01]  /*11f0*/  ISETP.GE.AND P1, PT, R15, RZ, PT ;  /* 0x000000ff0f00720c */ /* 0x000fe20003f26270 */
[----:B------:R-:W-:Y:S01]  /*1200*/  IMAD.MOV R11, RZ, RZ, -R11 ;  /* 0x000000ffff0b7224 */ /* 0x000fe200078e0a0b */
[----:B------:R-:W-:Y:S01]  /*1210*/  LOP3.LUT R15, R9, 0x18, RZ, 0xfc, !PT ;  /* 0x00000018090f7812 */ /* 0x000fe200078efcff */
[C---:B------:R-:W-:Y:S01]  /*1220*/  IMAD R24, R3.reuse, R7, R24 ;  /* 0x0000000703187224 */ /* 0x040fe200078e0218 */
[C---:B------:R-:W-:Y:S01]  /*1230*/  ISETP.GT.U32.AND P6, PT, R3.reuse, R8, PT ;  /* 0x000000080300720c */ /* 0x040fe20003fc4070 */
[----:B------:R-:W-:Y:S01]  /*1240*/  IMAD.MOV R5, RZ, RZ, -R5 ;  /* 0x000000ffff057224 */ /* 0x000fe200078e0a05 */
[----:B------:R-:W-:Y:S01]  /*1250*/  IABS R7, R13 ;  /* 0x0000000d00077213 */ /* 0x000fe20000000000 */
[C---:B------:R-:W-:Y:S01]  /*1260*/  IMAD R26, R3.reuse, R11, R26 ;  /* 0x0000000b031a7224 */ /* 0x040fe200078e021a */
[----:B------:R-:W-:Y:S01]  /*1270*/  IABS R30, R15 ;  /* 0x0000000f001e7213 */ /* 0x000fe20000000000 */
[----:B------:R-:W-:Y:S01]  /*1280*/  @!P4 IMAD.MOV R16, RZ, RZ, -R16 ;  /* 0x000000ffff10c224 */ /* 0x000fe200078e0a10 */
[C---:B------:R-:W-:Y:S01]  /*1290*/  ISETP.GT.U32.AND P4, PT, R3.reuse, R24, PT ;  /* 0x000000180300720c */ /* 0x040fe20003f84070 */
[----:B------:R-:W-:-:S02]  /*12a0*/  IMAD R20, R3, R5, R20 ;  /* 0x0000000503147224 */ /* 0x000fc400078e0214 */
[--C-:B------:R-:W-:Y:S01]  /*12b0*/  @!P3 IMAD.IADD R18, R18, 0x1, -R3.reuse ;  /* 0x000000011212b824 */ /* 0x100fe200078e0a03 */
[C---:B------:R-:W-:Y:S01]  /*12c0*/  ISETP.GT.U32.AND P3, PT, R3.reuse, R26, PT ;  /* 0x0000001a0300720c */ /* 0x040fe20003f64070 */
[----:B------:R-:W-:Y:S01]  /*12d0*/  @!P5 IMAD.MOV R14, RZ, RZ, -R14 ;  /* 0x000000ffff0ed224 */ /* 0x000fe200078e0a0e */
[----:B------:R-:W-:Y:S01]  /*12e0*/  ISETP.GT.U32.AND P5, PT, R3, R20, PT ;  /* 0x000000140300720c */ /* 0x000fe20003fa4070 */
[----:B------:R-:W-:Y:S01]  /*12f0*/  @!P6 IMAD.IADD R8, R8, 0x1, -R3 ;  /* 0x000000010808e824 */ /* 0x000fe200078e0a03 */
[----:B------:R-:W-:Y:S01]  /*1300*/  ISETP.GE.AND P6, PT, R17, RZ, PT ;  /* 0x000000ff1100720c */ /* 0x000fe20003fc6270 */
[----:B------:R-:W-:Y:S01]  /*1310*/  IMAD.HI.U32 R5, R6, R7, RZ ;  /* 0x0000000706057227 */ /* 0x000fe200078e00ff */
[----:B------:R-:W-:-:S03]  /*1320*/  LOP3.LUT R17, R9, 0x1a, RZ, 0xfc, !PT ;  /* 0x0000001a09117812 */ /* 0x000fc600078efcff */
[--C-:B------:R-:W-:Y:S01]  /*1330*/  @!P4 IMAD.IADD R24, R24, 0x1, -R3.reuse ;  /* 0x000000011818c824 */ /* 0x100fe200078e0a03 */
[----:B------:R-:W-:Y:S01]  /*1340*/  IABS R32, R17 ;  /* 0x0000001100207213 */ /* 0x000fe20000000000 */
[----:B------:R-:W-:Y:S02]  /*1350*/  IMAD.MOV.U32 R158, RZ, RZ, R8 ;  /* 0x000000ffff9e7224 */ /* 0x000fe400078e0008 */
[----:B------:R-:W-:Y:S01]  /*1360*/  @!P3 IMAD.IADD R26, R26, 0x1, -R3 ;  /* 0x000000011a1ab824 */ /* 0x000fe200078e0a03 */
[----:B------:R-:W-:Y:S01]  /*1370*/  ISETP.GT.U32.AND P3, PT, R3, R24, PT ;  /* 0x000000180300720c */ /* 0x000fe20003f64070 */
[----:B------:R-:W-:Y:S02]  /*1380*/  IMAD.MOV R8, RZ, RZ, -R5 ;  /* 0x000000ffff087224 */ /* 0x000fe400078e0a05 */
[----:B------:R-:W-:-:S04]  /*1390*/  IMAD.HI.U32 R5, R6, R30, RZ ;  /* 0x0000001e06057227 */ /* 0x000fc800078e00ff */
[----:B------:R-:W-:Y:S01]  /*13a0*/  @!P5 IMAD.IADD R20, R20, 0x1, -R3 ;  /* 0x000000011414d824 */ /* 0x000fe200078e0a03 */
[----:B------:R-:W-:Y:S01]  /*13b0*/  ISETP.GE.AND P5, PT, R19, RZ, PT ;  /* 0x000000ff1300720c */ /* 0x000fe20003fa6270 */
[----:B------:R-:W-:Y:S01]  /*13c0*/  IMAD.MOV R5, RZ, RZ, -R5 ;  /* 0x000000ffff057224 */ /* 0x000fe200078e0a05 */
[----:B------:R-:W-:Y:S01]  /*13d0*/  LOP3.LUT R19, R9, 0x1c, RZ, 0xfc, !PT ;  /* 0x0000001c09137812 */ /* 0x000fe200078efcff */
[C---:B------:R-:W-:Y:S01]  /*13e0*/  IMAD R8, R3.reuse, R8, R7 ;  /* 0x0000000803087224 */ /* 0x040fe200078e0207 */
[C---:B------:R-:W-:Y:S01]  /*13f0*/  ISETP.GT.U32.AND P4, PT, R3.reuse, R20, PT ;  /* 0x000000140300720c */ /* 0x040fe20003f84070 */
[C---:B------:R-:W-:Y:S01]  /*1400*/  IMAD R30, R3.reuse, R5, R30 ;  /* 0x00000005031e7224 */ /* 0x040fe200078e021e */
[----:B------:R-:W-:Y:S01]  /*1410*/  IABS R11, R19 ;  /* 0x00000013000b7213 */ /* 0x000fe20000000000 */
[----:B------:R-:W-:Y:S02]  /*1420*/  @!P3 IMAD.IADD R24, R24, 0x1, -R3 ;  /* 0x000000011818b824 */ /* 0x000fe400078e0a03 */
[----:B------:R-:W-:Y:S01]  /*1430*/  IMAD.HI.U32 R5, R6, R32, RZ ;  /* 0x0000002006057227 */ /* 0x000fe200078e00ff */
[----:B------:R-:W-:-:S03]  /*1440*/  ISETP.GT.U32.AND P3, PT, R3, R30, PT ;  /* 0x0000001e0300720c */ /* 0x000fc60003f64070 */
[----:B------:R-:W-:Y:S02]  /*1450*/  @!P0 IMAD.MOV R18, RZ, RZ, -R18 ;  /* 0x000000ffff128224 */ /* 0x000fe400078e0a12 */
[----:B------:R-:W-:Y:S02]  /*1460*/  IMAD.MOV R5, RZ, RZ, -R5 ;  /* 0x000000ffff057224 */ /* 0x000fe400078e0a05 */
[----:B------:R-:W-:Y:S01]  /*1470*/  @!P4 IMAD.IADD R20, R20, 0x1, -R3 ;  /* 0x000000011414c824 */ /* 0x000fe200078e0a03 */
[C---:B------:R-:W-:Y:S01]  /*1480*/  ISETP.GT.U32.AND P4, PT, R3.reuse, R8, PT ;  /* 0x000000080300720c */ /* 0x040fe20003f84070 */
[----:B------:R-:W-:Y:S02]  /*1490*/  IMAD R32, R3, R5, R32 ;  /* 0x0000000503207224 */ /* 0x000fe400078e0220 */
[----:B------:R-:W-:-:S04]  /*14a0*/  IMAD.HI.U32 R5, R6, R11, RZ ;  /* 0x0000000b06057227 */ /* 0x000fc800078e00ff */
[----:B------:R-:W-:Y:S02]  /*14b0*/  @!P3 IMAD.IADD R30, R30, 0x1, -R3 ;  /* 0x000000011e1eb824 */ /* 0x000fe400078e0a03 */
[----:B------:R-:W-:Y:S02]  /*14c0*/  IMAD.MOV.U32 R22, RZ, RZ, R20 ;  /* 0x000000ffff167224 */ /* 0x000fe400078e0014 */
[----:B------:R-:W-:Y:S01]  /*14d0*/  IMAD.MOV R20, RZ, RZ, -R5 ;  /* 0x000000ffff147224 */ /* 0x000fe200078e0a05 */
[----:B------:R-:W-:Y:S01]  /*14e0*/  ISETP.GT.U32.AND P0, PT, R3, R30, PT ;  /* 0x0000001e0300720c */ /* 0x000fe20003f04070 */
[----:B------:R-:W-:Y:S01]  /*14f0*/  @!P4 IMAD.IADD R8, R8, 0x1, -R3 ;  /* 0x000000010808c824 */ /* 0x000fe200078e0a03 */
[----:B------:R-:W-:Y:S01]  /*1500*/  ISETP.GE.AND P4, PT, R15, RZ, PT ;  /* 0x000000ff0f00720c */ /* 0x000fe20003f86270 */
[----:B------:R-:W-:Y:S01]  /*1510*/  IMAD R20, R3, R20, R11 ;  /* 0x0000001403147224 */ /* 0x000fe200078e020b */
[----:B------:R-:W-:Y:S01]  /*1520*/  LOP3.LUT R5, R9, 0x22, RZ, 0xfc, !PT ;  /* 0x0000002209057812 */ /* 0x000fe200078efcff */
[----:B------:R-:W-:Y:S01]  /*1530*/  @!P1 IMAD.MOV R22, RZ, RZ, -R22 ;  /* 0x000000ffff169224 */ /* 0x000fe200078e0a16 */
[C---:B------:R-:W-:Y:S01]  /*1540*/  ISETP.GT.U32.AND P1, PT, R3.reuse, R32, PT ;  /* 0x000000200300720c */ /* 0x040fe20003f24070 */
[----:B------:R-:W-:Y:S01]  /*1550*/  @!P2 IMAD.MOV R158, RZ, RZ, -R158 ;  /* 0x000000ffff9ea224 */ /* 0x000fe200078e0a9e */
[----:B------:R-:W-:Y:S01]  /*1560*/  ISETP.GT.U32.AND P2, PT, R3, R26, PT ;  /* 0x0000001a0300720c */ /* 0x000fe20003f44070 */
[----:B------:R-:W-:Y:S01]  /*1570*/  IMAD.HI.U32 R7, R6, R36, RZ ;  /* 0x0000002406077227 */ /* 0x000fe200078e00ff */
[----:B------:R-:W-:-:S02]  /*1580*/  IABS R38, R5 ;  /* 0x0000000500267213 */ /* 0x000fc40000000000 */
[----:B------:R-:W-:Y:S01]  /*1590*/  LOP3.LUT R11, R9, 0x26, RZ, 0xfc, !PT ;  /* 0x00000026090b7812 */ /* 0x000fe200078efcff */
[----:B------:R-:W-:Y:S01]  /*15a0*/  @!P0 IMAD.IADD R30, R30, 0x1, -R3 ;  /* 0x000000011e1e8824 */ /* 0x000fe200078e0a03 */
[----:B------:R-:W-:Y:S01]  /*15b0*/  ISETP.GE.AND P0, PT, R5, RZ, PT ;  /* 0x000000ff0500720c */ /* 0x000fe20003f06270 */
[----:B------:R-:W-:Y:S01]  /*15c0*/  IMAD.MOV R7, RZ, RZ, -R7 ;  /* 0x000000ffff077224 */ /* 0x000fe200078e0a07 */
[----:B------:R-:W-:Y:S01]  /*15d0*/  IABS R42, R11 ;  /* 0x0000000b002a7213 */ /* 0x000fe20000000000 */
[----:B------:R-:W-:Y:S01]  /*15e0*/  @!P4 IMAD.MOV R30, RZ, RZ, -R30 ;  /* 0x000000ffff1ec224 */ /* 0x000fe200078e0a1e */
[C---:B------:R-:W-:Y:S01]  /*15f0*/  ISETP.GT.U32.AND P4, PT, R3.reuse, R20, PT ;  /* 0x000000140300720c */ /* 0x040fe20003f84070 */
[----:B------:R-:W-:Y:S01]  /*1600*/  @!P1 IMAD.IADD R32, R32, 0x1, -R3 ;  /* 0x0000000120209824 */ /* 0x000fe200078e0a03 */
[C---:B------:R-:W-:Y:S01]  /*1610*/  ISETP.GT.U32.AND P3, PT, R3.reuse, R8, PT ;  /* 0x000000080300720c */ /* 0x040fe20003f64070 */
[----:B------:R-:W-:Y:S01]  /*1620*/  IMAD R36, R3, R7, R36 ;  /* 0x0000000703247224 */ /* 0x000fe200078e0224 */
[----:B------:R-:W-:Y:S01]  /*1630*/  LOP3.LUT R7, R9, 0x24, RZ, 0xfc, !PT ;  /* 0x0000002409077812 */ /* 0x000fe200078efcff */
[----:B------:R-:W-:Y:S01]  /*1640*/  IMAD.HI.U32 R5, R6, R38, RZ ;  /* 0x0000002606057227 */ /* 0x000fe200078e00ff */
[----:B------:R-:W-:-:S02]  /*1650*/  ISETP.GT.U32.AND P1, PT, R3, R32, PT ;  /* 0x000000200300720c */ /* 0x000fc40003f24070 */
[----:B------:R-:W-:Y:S01]  /*1660*/  IABS R40, R7 ;  /* 0x0000000700287213 */ /* 0x000fe20000000000 */
[----:B------:R-:W-:Y:S01]  /*1670*/  @!P2 IMAD.IADD R26, R26, 0x1, -R3 ;  /* 0x000000011a1aa824 */ /* 0x000fe200078e0a03 */
[----:B------:R-:W-:Y:S01]  /*1680*/  LOP3.LUT R15, R9, 0x2a, RZ, 0xfc, !PT ;  /* 0x0000002a090f7812 */ /* 0x000fe200078efcff */
[----:B------:R-:W-:Y:S01]  /*1690*/  IMAD.MOV R5, RZ, RZ, -R5 ;  /* 0x000000ffff057224 */ /* 0x000fe200078e0a05 */
[----:B------:R-:W-:Y:S01]  /*16a0*/  ISETP.GE.AND P2, PT, R13, RZ, PT ;  /* 0x000000ff0d00720c */ /* 0x000fe20003f46270 */
[----:B------:R-:W-:Y:S01]  /*16b0*/  @!P4 IMAD.IADD R20, R20, 0x1, -R3 ;  /* 0x000000011414c824 */ /* 0x000fe200078e0a03 */
[----:B------:R-:W-:Y:S01]  /*16c0*/  IABS R46, R15 ;  /* 0x0000000f002e7213 */ /* 0x000fe20000000000 */
[----:B------:R-:W-:Y:S01]  /*16d0*/  @!P5 IMAD.MOV R26, RZ, RZ, -R26 ;  /* 0x000000ffff1ad224 */ /* 0x000fe200078e0a1a */
[----:B------:R-:W-:Y:S01]  /*16e0*/  ISETP.GE.AND P5, PT, R19, RZ, PT ;  /* 0x000000ff1300720c */ /* 0x000fe20003fa6270 */
[C---:B------:R-:W-:Y:S01]  /*16f0*/  IMAD R38, R3.reuse, R5, R38 ;  /* 0x0000000503267224 */ /* 0x040fe200078e0226 */
[----:B------:R-:W-:Y:S01]  /*1700*/  ISETP.GT.U32.AND P4, PT, R3, R20, PT ;  /* 0x000000140300720c */ /* 0x000fe20003f84070 */
[----:B------:R-:W-:Y:S01]  /*1710*/  IMAD.HI.U32 R5, R6, R40, RZ ;  /* 0x0000002806057227 */ /* 0x000fe200078e00ff */
[----:B------:R-:W-:-:S03]  /*1720*/  LOP3.LUT R13, R9, 0x28, RZ, 0xfc, !PT ;  /* 0x00000028090d7812 */ /* 0x000fc600078efcff */
[----:B------:R-:W-:Y:S01]  /*1730*/  @!P1 IMAD.IADD R32, R32, 0x1, -R3 ;  /* 0x0000000120209824 */ /* 0x000fe200078e0a03 */
[----:B------:R-:W-:Y:S01]  /*1740*/  ISETP.GE.AND P1, PT, R11, RZ, PT ;  /* 0x000000ff0b00720c */ /* 0x000fe20003f26270 */
[----:B------:R-:W-:Y:S01]  /*1750*/  IMAD.MOV R11, RZ, RZ, -R5 ;  /* 0x000000ffff0b7224 */ /* 0x000fe200078e0a05 */
[----:B------:R-:W-:Y:S01]  /*1760*/  IABS R44, R13 ;  /* 0x0000000d002c7213 */ /* 0x000fe20000000000 */
[----:B------:R-:W-:Y:S01]  /*1770*/  @!P6 IMAD.MOV R24, RZ, RZ, -R24 ;  /* 0x000000ffff18e224 */ /* 0x000fe200078e0a18 */
[----:B------:R-:W-:Y:S01]  /*1780*/  ISETP.GE.AND P6, PT, R17, RZ, PT ;  /* 0x000000ff1100720c */ /* 0x000fe20003fc6270 */
[----:B------:R-:W-:Y:S01]  /*1790*/  IMAD R40, R3, R11, R40 ;  /* 0x0000000b03287224 */ /* 0x000fe200078e0228 */
[----:B------:R-:W-:Y:S01]  /*17a0*/  LOP3.LUT R17, R9, 0x2c, RZ, 0xfc, !PT ;  /* 0x0000002c09117812 */ /* 0x000fe200078efcff */
[--C-:B------:R-:W-:Y:S01]  /*17b0*/  @!P4 IMAD.IADD R20, R20, 0x1, -R3.reuse ;  /* 0x000000011414c824 */ /* 0x100fe200078e0a03 */
[----:B------:R-:W-:Y:S01]  /*17c0*/  ISETP.GT.U32.AND P4, PT, R3, R38, PT ;  /* 0x000000260300720c */ /* 0x000fe20003f84070 */
[----:B------:R-:W-:Y:S01]  /*17d0*/  @!P3 IMAD.IADD R8, R8, 0x1, -R3 ;  /* 0x000000010808b824 */ /* 0x000fe200078e0a03 */
[----:B------:R-:W-:Y:S01]  /*17e0*/  ISETP.GE.AND P3, PT, R21, RZ, PT ;  /* 0x000000ff1500720c */ /* 0x000fe20003f66270 */
[----:B------:R-:W-:Y:S01]  /*17f0*/  IMAD.MOV.U32 R34, RZ, RZ, R20 ;  /* 0x000000ffff227224 */ /* 0x000fe200078e0014 */
[----:B------:R-:W-:Y:S01]  /*1800*/  IABS R20, R17 ;  /* 0x0000001100147213 */ /* 0x000fe20000000000 */
[----:B------:R-:W-:Y:S01]  /*1810*/  IMAD.MOV.U32 R28, RZ, RZ, R8 ;  /* 0x000000ffff1c7224 */ /* 0x000fe200078e0008 */
[----:B------:R-:W-:Y:S01]  /*1820*/  LOP3.LUT R21, R9, 0x30, RZ, 0xfc, !PT ;  /* 0x0000003009157812 */ /* 0x000fe200078efcff */
[----:B------:R-:W-:Y:S01]  /*1830*/  @!P5 IMAD.MOV R34, RZ, RZ, -R34 ;  /* 0x000000ffff22d224 */ /* 0x000fe200078e0a22 */
[C---:B------:R-:W-:Y:S01]  /*1840*/  ISETP.GT.U32.AND P5, PT, R3.reuse, R40, PT ;  /* 0x000000280300720c */ /* 0x040fe20003fa4070 */
[----:B------:R-:W-:Y:S01]  /*1850*/  @!P6 IMAD.MOV R32, RZ, RZ, -R32 ;  /* 0x000000ffff20e224 */ /* 0x000fe200078e0a20 */
[----:B------:R-:W-:Y:S01]  /*1860*/  ISETP.GT.U32.AND P6, PT, R3, R36, PT ;  /* 0x000000240300720c */ /* 0x000fe20003fc4070 */
[----:B------:R-:W-:Y:S01]  /*1870*/  IMAD.HI.U32 R8, R6, R46, RZ ;  /* 0x0000002e06087227 */ /* 0x000fe200078e00ff */
[----:B------:R-:W-:-:S03]  /*1880*/  IABS R52, R21 ;  /* 0x0000001500347213 */ /* 0x000fc60000000000 */
[----:B------:R-:W-:Y:S02]  /*1890*/  IMAD.MOV R8, RZ, RZ, -R8 ;  /* 0x000000ffff087224 */ /* 0x000fe400078e0a08 */
[----:B------:R-:W-:-:S04]  /*18a0*/  IMAD.HI.U32 R5, R6, R44, RZ ;  /* 0x0000002c06057227 */ /* 0x000fc800078e00ff */
[--C-:B------:R-:W-:Y:S02]  /*18b0*/  @!P5 IMAD.IADD R40, R40, 0x1, -R3.reuse ;  /* 0x000000012828d824 */ /* 0x100fe400078e0a03 */
[----:B------:R-:W-:Y:S02]  /*18c0*/  @!P6 IMAD.IADD R36, R36, 0x1, -R3 ;  /* 0x000000012424e824 */ /* 0x000fe400078e0a03 */
[C---:B------:R-:W-:Y:S01]  /*18d0*/  IMAD R46, R3.reuse, R8, R46 ;  /* 0x00000008032e7224 */ /* 0x040fe200078e022e */
[C---:B------:R-:W-:Y:S01]  /*18e0*/  ISETP.GT.U32.AND P5, PT, R3.reuse, R40, PT ;  /* 0x000000280300720c */ /* 0x040fe20003fa4070 */
[----:B------:R-:W-:Y:S01]  /*18f0*/  IMAD.MOV R5, RZ, RZ, -R5 ;  /* 0x000000ffff057224 */ /* 0x000fe200078e0a05 */
[----:B------:R-:W-:Y:S01]  /*1900*/  ISETP.GT.U32.AND P6, PT, R3, R36, PT ;  /* 0x000000240300720c */ /* 0x000fe20003fc4070 */
[----:B------:R-:W-:Y:S01]  /*1910*/  @!P2 IMAD.MOV R28, RZ, RZ, -R28 ;  /* 0x000000ffff1ca224 */ /* 0x000fe200078e0a1c */
[----:B------:R-:W-:Y:S01]  /*1920*/  ISETP.GE.AND P2, PT, R7, RZ, PT ;  /* 0x000000ff0700720c */ /* 0x000fe20003f46270 */
[----:B------:R-:W-:-:S02]  /*1930*/  IMAD R44, R3, R5, R44 ;  /* 0x00000005032c7224 */ /* 0x000fc400078e022c */
[----:B------:R-:W-:-:S04]  /*1940*/  IMAD.HI.U32 R5, R6, R20, RZ ;  /* 0x0000001406057227 */ /* 0x000fc800078e00ff */
[----:B------:R-:W-:-:S04]  /*1950*/  IMAD.HI.U32 R7, R6, R42, RZ ;  /* 0x0000002a06077227 */ /* 0x000fc800078e00ff */
[--C-:B------:R-:W-:Y:S01]  /*1960*/  @!P5 IMAD.IADD R40, R40, 0x1, -R3.reuse ;  /* 0x000000012828d824 */ /* 0x100fe200078e0a03 */
[C---:B------:R-:W-:Y:S01]  /*1970*/  ISETP.GT.U32.AND P5, PT, R3.reuse, R46, PT ;  /* 0x0000002e0300720c */ /* 0x040fe20003fa4070 */
[----:B------:R-:W-:Y:S02]  /*1980*/  @!P6 IMAD.IADD R36, R36, 0x1, -R3 ;  /* 0x000000012424e824 */ /* 0x000fe400078e0a03 */
[----:B------:R-:W-:Y:S02]  /*1990*/  IMAD.MOV R5, RZ, RZ, -R5 ;  /* 0x000000ffff057224 */ /* 0x000fe400078e0a05 */
[----:B------:R-:W-:Y:S02]  /*19a0*/  IMAD.MOV R7, RZ, RZ, -R7 ;  /* 0x000000ffff077224 */ /* 0x000fe400078e0a07 */
[----:B------:R-:W-:Y:S02]  /*19b0*/  IMAD.MOV.U32 R144, RZ, RZ, R36 ;  /* 0x000000ffff907224 */ /* 0x000fe400078e0024 */
[----:B------:R-:W-:-:S02]  /*19c0*/  IMAD R20, R3, R5, R20 ;  /* 0x0000000503147224 */ /* 0x000fc400078e0214 */
[--C-:B------:R-:W-:Y:S02]  /*19d0*/  @!P4 IMAD.IADD R38, R38, 0x1, -R3.reuse ;  /* 0x000000012626c824 */ /* 0x100fe400078e0a03 */
[----:B------:R-:W-:Y:S02]  /*19e0*/  @!P5 IMAD.IADD R46, R46, 0x1, -R3 ;  /* 0x000000012e2ed824 */ /* 0x000fe400078e0a03 */
[----:B------:R-:W-:Y:S01]  /*19f0*/  IMAD.HI.U32 R5, R6, R52, RZ ;  /* 0x0000003406057227 */ /* 0x000fe200078e00ff */
[----:B------:R-:W-:-:S03]  /*1a00*/  ISETP.GT.U32.AND P4, PT, R3, R38, PT ;  /* 0x000000260300720c */ /* 0x000fc60003f84070 */
[C---:B------:R-:W-:Y:S02]  /*1a10*/  IMAD R42, R3.reuse, R7, R42 ;  /* 0x00000007032a7224 */ /* 0x040fe400078e022a */
[----:B------:R-:W-:Y:S01]  /*1a20*/  @!P3 IMAD.MOV R144, RZ, RZ, -R144 ;  /* 0x000000ffff90b224 */ /* 0x000fe200078e0a90 */
[C---:B------:R-:W-:Y:S01]  /*1a30*/  ISETP.GT.U32.AND P3, PT, R3.reuse, R46, PT ;  /* 0x0000002e0300720c */ /* 0x040fe20003f64070 */
[----:B------:R-:W-:Y:S01]  /*1a40*/  IMAD.HI.U32 R8, R6, R56, RZ ;  /* 0x0000003806087227 */ /* 0x000fe200078e00ff */
[----:B------:R-:W-:-:S03]  /*1a50*/  ISETP.GT.U32.AND P6, PT, R3, R42, PT ;  /* 0x0000002a0300720c */ /* 0x000fc60003fc4070 */
[----:B------:R-:W-:Y:S02]  /*1a60*/  IMAD.MOV R5, RZ, RZ, -R5 ;  /* 0x000000ffff057224 */ /* 0x000fe400078e0a05 */
[----:B------:R-:W-:Y:S02]  /*1a70*/  IMAD.MOV R8, RZ, RZ, -R8 ;  /* 0x000000ffff087224 */ /* 0x000fe400078e0a08 */
[----:B------:R-:W-:Y:S02]  /*1a80*/  IMAD R52, R3, R5, R52 ;  /* 0x0000000503347224 */ /* 0x000fe400078e0234 */
[----:B------:R-:W-:-:S04]  /*1a90*/  IMAD.HI.U32 R5, R6, R58, RZ ;  /* 0x0000003a06057227 */ /* 0x000fc800078e00ff */
[----:B------:R-:W-:Y:S01]  /*1aa0*/  IMAD R56, R3, R8, R56 ;  /* 0x0000000803387224 */ /* 0x000fe200078e0238 */
[----:B------:R-:W-:Y:S01]  /*1ab0*/  IABS R8, R9 ;  /* 0x0000000900087213 */ /* 0x000fe20000000000 */
[----:B------:R-:W-:-:S04]  /*1ac0*/  IMAD.HI.U32 R7, R6, R54, RZ ;  /* 0x0000003606077227 */ /* 0x000fc800078e00ff */
[----:B------:R-:W-:Y:S02]  /*1ad0*/  IMAD.MOV R5, RZ, RZ, -R5 ;  /* 0x000000ffff057224 */ /* 0x000fe400078e0a05 */
[----:B------:R-:W-:Y:S01]  /*1ae0*/  @!P3 IMAD.IADD R46, R46, 0x1, -R3 ;  /* 0x000000012e2eb824 */ /* 0x000fe200078e0a03 */
[C---:B------:R-:W-:Y:S01]  /*1af0*/  ISETP.GT.U32.AND P3, PT, R3.reuse, R56, PT ;  /* 0x000000380300720c */ /* 0x040fe20003f64070 */
[----:B------:R-:W-:Y:S02]  /*1b00*/  IMAD.MOV R7, RZ, RZ, -R7 ;  /* 0x000000ffff077224 */ /* 0x000fe400078e0a07 */
[C---:B------:R-:W-:Y:S02]  /*1b10*/  IMAD R58, R3.reuse, R5, R58 ;  /* 0x00000005033a7224 */ /* 0x040fe400078e023a */
[----:B------:R-:W-:Y:S01]  /*1b20*/  @!P4 IMAD.IADD R38, R38, 0x1, -R3 ;  /* 0x000000012626c824 */ /* 0x000fe200078e0a03 */
[----:B------:R-:W-:Y:S01]  /*1b30*/  ISETP.GT.U32.AND P4, PT, R3, R44, PT ;  /* 0x0000002c0300720c */ /* 0x000fe20003f84070 */
[----:B------:R-:W-:-:S04]  /*1b40*/  IMAD.HI.U32 R5, R6, R60, RZ ;  /* 0x0000003c06057227 */ /* 0x000fc800078e00ff */
[----:B------:R-:W-:Y:S01]  /*1b50*/  @!P6 IMAD.IADD R42, R42, 0x1, -R3 ;  /* 0x000000012a2ae824 */ /* 0x000fe200078e0a03 */
[C---:B------:R-:W-:Y:S01]  /*1b60*/  ISETP.GT.U32.AND P6, PT, R3.reuse, R20, PT ;  /* 0x000000140300720c */ /* 0x040fe20003fc4070 */
[C---:B------:R-:W-:Y:S02]  /*1b70*/  IMAD R54, R3.reuse, R7, R54 ;  /* 0x0000000703367224 */ /* 0x040fe400078e0236 */
[----:B------:R-:W-:Y:S02]  /*1b80*/  IMAD.MOV R7, RZ, RZ, -R5 ;  /* 0x000000ffff077224 */ /* 0x000fe400078e0a05 */
[--C-:B------:R-:W-:Y:S02]  /*1b90*/  @!P3 IMAD.IADD R56, R56, 0x1, -R3.reuse ;  /* 0x000000013838b824 */ /* 0x100fe400078e0a03 */
[C---:B------:R-:W-:Y:S02]  /*1ba0*/  IMAD R60, R3.reuse, R7, R60 ;  /* 0x00000007033c7224 */ /* 0x040fe400078e023c */
[----:B------:R-:W-:Y:S01]  /*1bb0*/  @!P4 IMAD.IADD R44, R44, 0x1, -R3 ;  /* 0x000000012c2cc824 */ /* 0x000fe200078e0a03 */
[C---:B------:R-:W-:Y:S01]  /*1bc0*/  ISETP.GT.U32.AND P4, PT, R3.reuse, R42, PT ;  /* 0x0000002a0300720c */ /* 0x040fe20003f84070 */
[----:B------:R-:W-:Y:S01]  /*1bd0*/  IMAD.HI.U32 R7, R6, R62, RZ ;  /* 0x0000003e06077227 */ /* 0x000fe200078e00ff */
[----:B------:R-:W-:-:S02]  /*1be0*/  ISETP.GT.U32.AND P3, PT, R3, R60, PT ;  /* 0x0000003c0300720c */ /* 0x000fc40003f64070 */
[C---:B------:R-:W-:Y:S01]  /*1bf0*/  ISETP.GT.U32.AND P5, PT, R3.reuse, R44, PT ;  /* 0x0000002c0300720c */ /* 0x040fe20003fa4070 */
[----:B------:R-:W-:Y:S02]  /*1c00*/  @!P6 IMAD.IADD R20, R20, 0x1, -R3 ;  /* 0x000000011414e824 */ /* 0x000fe400078e0a03 */
[----:B------:R-:W-:Y:S02]  /*1c10*/  IMAD.MOV R7, RZ, RZ, -R7 ;  /* 0x000000ffff077224 */ /* 0x000fe400078e0a07 */
[----:B------:R-:W-:Y:S01]  /*1c20*/  IMAD.HI.U32 R5, R6, R8, RZ ;  /* 0x0000000806057227 */ /* 0x000fe200078e00ff */
[----:B------:R-:W-:-:S03]  /*1c30*/  ISETP.GT.U32.AND P6, PT, R3, R20, PT ;  /* 0x000000140300720c */ /* 0x000fc60003fc4070 */
[C---:B------:R-:W-:Y:S02]  /*1c40*/  IMAD R62, R3.reuse, R7, R62 ;  /* 0x00000007033e7224 */ /* 0x040fe400078e023e */
[--C-:B------:R-:W-:Y:S02]  /*1c50*/  @!P3 IMAD.IADD R60, R60, 0x1, -R3.reuse ;  /* 0x000000013c3cb824 */ /* 0x100fe400078e0a03 */
[----:B------:R-:W-:Y:S01]  /*1c60*/  @!P5 IMAD.IADD R44, R44, 0x1, -R3 ;  /* 0x000000012c2cd824 */ /* 0x000fe200078e0a03 */
[C---:B------:R-:W-:Y:S01]  /*1c70*/  ISETP.GT.U32.AND P3, PT, R3.reuse, R62, PT ;  /* 0x0000003e0300720c */ /* 0x040fe20003f64070 */
[----:B------:R-:W-:Y:S01]  /*1c80*/  IMAD.MOV R11, RZ, RZ, -R5 ;  /* 0x000000ffff0b7224 */ /* 0x000fe200078e0a05 */
[C---:B------:R-:W-:Y:S01]  /*1c90*/  ISETP.GT.U32.AND P5, PT, R3.reuse, R54, PT ;  /* 0x000000360300720c */ /* 0x040fe20003fa4070 */
[--C-:B------:R-:W-:Y:S01]  /*1ca0*/  @!P4 IMAD.IADD R42, R42, 0x1, -R3.reuse ;  /* 0x000000012a2ac824 */ /* 0x100fe200078e0a03 */
[----:B------:R-:W-:Y:S01]  /*1cb0*/  LEA.HI R5, R178, R0, RZ, 0x1a ;  /* 0x00000000b2057211 */ /* 0x000fe200078fd0ff */
[----:B------:R-:W-:Y:S01]  /*1cc0*/  @!P6 IMAD.IADD R20, R20, 0x1, -R3 ;  /* 0x000000011414e824 */ /* 0x000fe200078e0a03 */
[C---:B------:R-:W-:Y:S01]  /*1cd0*/  ISETP.GT.U32.AND P6, PT, R3.reuse, R58, PT ;  /* 0x0000003a0300720c */ /* 0x040fe20003fc4070 */
[C---:B------:R-:W-:Y:S01]  /*1ce0*/  IMAD R8, R3.reuse, R11, R8 ;  /* 0x0000000b03087224 */ /* 0x040fe200078e0208 */
[----:B------:R-:W-:Y:S01]  /*1cf0*/  ISETP.GT.U32.AND P4, PT, R3, R52, PT ;  /* 0x000000340300720c */ /* 0x000fe20003f84070 */
[----:B------:R-:W-:-:S02]  /*1d00*/  VIADD R23, R5, 0xe ;  /* 0x0000000e05177836 */ /* 0x000fc40000000000 */
[----:B------:R-:W-:Y:S02]  /*1d10*/  VIADD R25, R5, 0x1e ;  /* 0x0000001e05197836 */ /* 0x000fe40000000000 */
[--C-:B------:R-:W-:Y:S01]  /*1d20*/  @!P3 IMAD.IADD R62, R62, 0x1, -R3.reuse ;  /* 0x000000013e3eb824 */ /* 0x100fe200078e0a03 */
[----:B------:R-:W-:Y:S01]  /*1d30*/  ISETP.GT.U32.AND P3, PT, R3, R8, PT ;  /* 0x000000080300720c */ /* 0x000fe20003f64070 */
[--C-:B------:R-:W-:Y:S01]  /*1d40*/  @!P5 IMAD.IADD R54, R54, 0x1, -R3.reuse ;  /* 0x000000013636d824 */ /* 0x100fe200078e0a03 */
[----:B------:R-:W-:Y:S01]  /*1d50*/  ISETP.GE.AND P5, PT, R15, RZ, PT ;  /* 0x000000ff0f00720c */ /* 0x000fe20003fa6270 */
[----:B------:R-:W-:Y:S01]  /*1d60*/  VIADD R27, R5, 0x2e ;  /* 0x0000002e051b7836 */ /* 0x000fe20000000000 */
[----:B------:R-:W-:Y:S01]  /*1d70*/  IABS R15, R23 ;  /* 0x00000017000f7213 */ /* 0x000fe20000000000 */
[----:B------:R-:W-:Y:S01]  /*1d80*/  @!P6 IMAD.IADD R58, R58, 0x1, -R3 ;  /* 0x000000013a3ae824 */ /* 0x000fe200078e0a03 */
[----:B------:R-:W-:Y:S01]  /*1d90*/  ISETP.GE.AND P6, PT, R17, RZ, PT ;  /* 0x000000ff1100720c */ /* 0x000fe20003fc6270 */
[----:B------:R-:W-:Y:S01]  /*1da0*/  VIADD R19, R5, 0x3e ;  /* 0x0000003e05137836 */ /* 0x000fe20000000000 */
[----:B------:R-:W-:Y:S01]  /*1db0*/  IABS R17, R25 ;  /* 0x0000001900117213 */ /* 0x000fe20000000000 */
[----:B------:R-:W-:Y:S01]  /*1dc0*/  IMAD.HI.U32 R5, R6, R15, RZ ;  /* 0x0000000f06057227 */ /* 0x000fe200078e00ff */
[----:B------:R-:W-:-:S02]  /*1dd0*/  IABS R50, R27 ;  /* 0x0000001b00327213 */ /* 0x000fc40000000000 */
[----:B------:R-:W-:Y:S01]  /*1de0*/  IABS R66, R19 ;  /* 0x0000001300427213 */ /* 0x000fe20000000000 */
[----:B------:R-:W-:-:S04]  /*1df0*/  IMAD.HI.U32 R7, R6, R17, RZ ;  /* 0x0000001106077227 */ /* 0x000fc800078e00ff */
[--C-:B------:R-:W-:Y:S01]  /*1e00*/  @!P3 IMAD.IADD R8, R8, 0x1, -R3.reuse ;  /* 0x000000010808b824 */ /* 0x100fe200078e0a03 */
[----:B------:R-:W-:Y:S01]  /*1e10*/  ISETP.GT.U32.AND P3, PT, R3, R58, PT ;  /* 0x0000003a0300720c */ /* 0x000fe20003f64070 */
[----:B------:R-:W-:Y:S01]  /*1e20*/  @!P4 IMAD.IADD R52, R52, 0x1, -R3 ;  /* 0x000000013434c824 */ /* 0x000fe200078e0a03 */
[----:B------:R-:W-:Y:S01]  /*1e30*/  ISETP.GE.AND P4, PT, R13, RZ, PT ;  /* 0x000000ff0d00720c */ /* 0x000fe20003f86270 */
[----:B------:R-:W-:-:S04]  /*1e40*/  IMAD.HI.U32 R11, R6, R50, RZ ;  /* 0x00000032060b7227 */ /* 0x000fc800078e00ff */
[----:B------:R-:W-:Y:S02]  /*1e50*/  IMAD.MOV R36, RZ, RZ, -R5 ;  /* 0x000000ffff247224 */ /* 0x000fe400078e0a05 */
[----:B------:R-:W-:Y:S01]  /*1e60*/  @!P1 IMAD.MOV R42, RZ, RZ, -R42 ;  /* 0x000000ffff2a9224 */ /* 0x000fe200078e0a2a */
[----:B------:R-:W-:Y:S01]  /*1e70*/  ISETP.GT.U32.AND P1, PT, R3, R56, PT ;  /* 0x000000380300720c */ /* 0x000fe20003f24070 */
[----:B------:R-:W-:Y:S02]  /*1e80*/  IMAD.MOV R48, RZ, RZ, -R7 ;  /* 0x000000ffff307224 */ /* 0x000fe400078e0a07 */
[----:B------:R-:W-:-:S04]  /*1e90*/  IMAD.HI.U32 R13, R6, R64, RZ ;  /* 0x00000040060d7227 */ /* 0x000fc800078e00ff */
[----:B------:R-:W-:Y:S02]  /*1ea0*/  IMAD.MOV R11, RZ, RZ, -R11 ;  /* 0x000000ffff0b7224 */ /* 0x000fe400078e0a0b */
[----:B------:R-:W-:-:S04]  /*1eb0*/  IMAD.HI.U32 R5, R6, R66, RZ ;  /* 0x0000004206057227 */ /* 0x000fc800078e00ff */
[----:B------:R-:W-:Y:S01]  /*1ec0*/  @!P0 IMAD.MOV R38, RZ, RZ, -R38 ;  /* 0x000000ffff268224 */ /* 0x000fe200078e0a26 */
[C---:B------:R-:W-:Y:S01]  /*1ed0*/  ISETP.GT.U32.AND P0, PT, R3.reuse, R52, PT ;  /* 0x000000340300720c */ /* 0x040fe20003f04070 */
[----:B------:R-:W-:Y:S01]  /*1ee0*/  @!P2 IMAD.MOV R40, RZ, RZ, -R40 ;  /* 0x000000ffff28a224 */ /* 0x000fe200078e0a28 */
[C---:B------:R-:W-:Y:S01]  /*1ef0*/  ISETP.GT.U32.AND P2, PT, R3.reuse, R54, PT ;  /* 0x000000360300720c */ /* 0x040fe20003f44070 */
[C---:B------:R-:W-:Y:S02]  /*1f00*/  IMAD R6, R3.reuse, R36, R15 ;  /* 0x0000002403067224 */ /* 0x040fe400078e020f */
[C---:B------:R-:W-:Y:S02]  /*1f10*/  IMAD R36, R3.reuse, R48, R17 ;  /* 0x0000003003247224 */ /* 0x040fe400078e0211 */
[----:B------:R-:W-:Y:S02]  /*1f20*/  IMAD.MOV.U32 R48, RZ, RZ, R20 ;  /* 0x000000ffff307224 */ /* 0x000fe400078e0014 */
[----:B------:R-:W-:-:S02]  /*1f30*/  IMAD R50, R3, R11, R50 ;  /* 0x0000000b03327224 */ /* 0x000fc400078e0232 */
[----:B------:R-:W-:Y:S01]  /*1f40*/  @!P5 IMAD.MOV R46, RZ, RZ, -R46 ;  /* 0x000000ffff2ed224 */ /* 0x000fe200078e0a2e */
[C---:B------:R-:W-:Y:S01]  /*1f50*/  ISETP.GT.U32.AND P5, PT, R3.reuse, R62, PT ;  /* 0x0000003e0300720c */ /* 0x040fe20003fa4070 */
[----:B------:R-:W-:Y:S02]  /*1f60*/  IMAD.MOV R13, RZ, RZ, -R13 ;  /* 0x000000ffff0d7224 */ /* 0x000fe400078e0a0d */
[----:B------:R-:W-:Y:S01]  /*1f70*/  @!P6 IMAD.MOV R48, RZ, RZ, -R48 ;  /* 0x000000ffff30e224 */ /* 0x000fe200078e0a30 */
[C---:B------:R-:W-:Y:S01]  /*1f80*/  ISETP.GT.U32.AND P6, PT, R3.reuse, R8, PT ;  /* 0x000000080300720c */ /* 0x040fe20003fc4070 */
[----:B------:R-:W-:Y:S01]  /*1f90*/  @!P3 IMAD.IADD R58, R58, 0x1, -R3 ;  /* 0x000000013a3ab824 */ /* 0x000fe200078e0a03 */
[C---:B------:R-:W-:Y:S01]  /*1fa0*/  ISETP.GT.U32.AND P3, PT, R3.reuse, R50, PT ;  /* 0x000000320300720c */ /* 0x040fe20003f64070 */
[----:B------:R-:W-:Y:S02]  /*1fb0*/  IMAD R64, R3, R13, R64 ;  /* 0x0000000d03407224 */ /* 0x000fe400078e0240 */
[----:B------:R-:W-:-:S02]  /*1fc0*/  IMAD.MOV R5, RZ, RZ, -R5 ;  /* 0x000000ffff057224 */ /* 0x000fc400078e0a05 */
[--C-:B------:R-:W-:Y:S01]  /*1fd0*/  @!P1 IMAD.IADD R56, R56, 0x1, -R3.reuse ;  /* 0x0000000138389824 */ /* 0x100fe200078e0a03 */
[C---:B------:R-:W-:Y:S01]  /*1fe0*/  ISETP.GT.U32.AND P1, PT, R3.reuse, R36, PT ;  /* 0x000000240300720c */ /* 0x040fe20003f24070 */
[C---:B------:R-:W-:Y:S02]  /*1ff0*/  IMAD R66, R3.reuse, R5, R66 ;  /* 0x0000000503427224 */ /* 0x040fe400078e0242 */
[--C-:B------:R-:W-:Y:S01]  /*2000*/  @!P0 IMAD.IADD R52, R52, 0x1, -R3.reuse ;  /* 0x0000000134348824 */ /* 0x100fe200078e0a03 */
[C---:B------:R-:W-:Y:S01]  /*2010*/  ISETP.GT.U32.AND P0, PT, R3.reuse, R64, PT ;  /* 0x000000400300720c */ /* 0x040fe20003f04070 */
[--C-:B------:R-:W-:Y:S01]  /*2020*/  @!P2 IMAD.IADD R54, R54, 0x1, -R3.reuse ;  /* 0x000000013636a824 */ /* 0x100fe200078e0a03 */
[C---:B------:R-:W-:Y:S01]  /*2030*/  ISETP.GT.U32.AND P2, PT, R3.reuse, R6, PT ;  /* 0x000000060300720c */ /* 0x040fe20003f44070 */
[----:B------:R-:W-:Y:S01]  /*2040*/  @!P4 IMAD.MOV R44, RZ, RZ, -R44 ;  /* 0x000000ffff2cc224 */ /* 0x000fe200078e0a2c */
[C---:B------:R-:W-:Y:S01]  /*2050*/  ISETP.GT.U32.AND P4, PT, R3.reuse, R60, PT ;  /* 0x0000003c0300720c */ /* 0x040fe20003f84070 */
[--C-:B------:R-:W-:Y:S01]  /*2060*/  @!P5 IMAD.IADD R62, R62, 0x1, -R3.reuse ;  /* 0x000000013e3ed824 */ /* 0x100fe200078e0a03 */
[----:B------:R-:W-:Y:S01]  /*2070*/  ISETP.GT.U32.AND P5, PT, R3, R66, PT ;  /* 0x000000420300720c */ /* 0x000fe20003fa4070 */
[--C-:B------:R-:W-:Y:S01]  /*2080*/  @!P6 IMAD.IADD R8, R8, 0x1, -R3.reuse ;  /* 0x000000010808e824 */ /* 0x100fe200078e0a03 */
[----:B------:R-:W-:Y:S01]  /*2090*/  ISETP.GE.AND P6, PT, R21, RZ, PT ;  /* 0x000000ff1500720c */ /* 0x000fe20003fc6270 */
        /* <DEDUP_REMOVED lines=9> */
[----:B------:R-:W3:Y:S01]  /*2130*/  LDC.64 R20, c[0x0][0x230] ;  /* 0x00008c00ff147b82 */ /* 0x000ee20000000a00 */
[--C-:B------:R-:W-:Y:S01]  /*2140*/  @!P5 IMAD.IADD R66, R66, 0x1, -R3.reuse ;  /* 0x000000014242d824 */ /* 0x100fe200078e0a03 */
[----:B------:R-:W-:Y:S01]  /*2150*/  ISETP.GE.AND P4, PT, R9, RZ, PT ;  /* 0x000000ff0900720c */ /* 0x000fe20003f86270 */
[----:B------:R-:W-:Y:S01]  /*2160*/  @!P6 IMAD.MOV R52, RZ, RZ, -R52 ;  /* 0x000000ffff34e224 */ /* 0x000fe200078e0a34 */
[----:B------:R-:W-:Y:S01]  /*2170*/  ISETP.GE.AND P6, PT, R37, RZ, PT ;  /* 0x000000ff2500720c */ /* 0x000fe20003fc6270 */
[----:B------:R-:W-:Y:S01]  /*2180*/  @!P3 IMAD.MOV R60, RZ, RZ, -R60 ;  /* 0x000000ffff3cb224 */ /* 0x000fe200078e0a3c */
[C---:B------:R-:W-:Y:S01]  /*2190*/  ISETP.GT.U32.AND P3, PT, R3.reuse, R66, PT ;  /* 0x000000420300720c */ /* 0x040fe20003f64070 */
[----:B------:R-:W-:Y:S01]  /*21a0*/  @!P1 IMAD.MOV R58, RZ, RZ, -R58 ;  /* 0x000000ffff3a9224 */ /* 0x000fe200078e0a3a */
[C---:B------:R-:W-:Y:S01]  /*21b0*/  ISETP.GT.U32.AND P1, PT, R3.reuse, R50, PT ;  /* 0x000000320300720c */ /* 0x040fe20003f24070 */
[----:B------:R-:W-:Y:S01]  /*21c0*/  @!P0 IMAD.MOV R54, RZ, RZ, -R54 ;  /* 0x000000ffff368224 */ /* 0x000fe200078e0a36 */
[C---:B------:R-:W-:Y:S01]  /*21d0*/  ISETP.GT.U32.AND P5, PT, R3.reuse, R64, PT ;  /* 0x000000400300720c */ /* 0x040fe20003fa4070 */
[----:B------:R-:W-:Y:S01]  /*21e0*/  @!P2 IMAD.MOV R56, RZ, RZ, -R56 ;  /* 0x000000ffff38a224 */ /* 0x000fe200078e0a38 */
[C---:B------:R-:W-:Y:S01]  /*21f0*/  ISETP.GT.U32.AND P0, PT, R3.reuse, R6, PT ;  /* 0x000000060300720c */ /* 0x040fe20003f04070 */
[----:B------:R-:W-:Y:S01]  /*2200*/  IMAD R7, R234, 0x24, RZ ;  /* 0x00000024ea077824 */ /* 0x000fe200078e02ff */
[----:B------:R-:W-:Y:S01]  /*2210*/  ISETP.GT.U32.AND P2, PT, R3, R36, PT ;  /* 0x000000240300720c */ /* 0x000fe20003f44070 */
[----:B------:R-:W-:Y:S01]  /*2220*/  @!P4 IMAD.MOV R8, RZ, RZ, -R8 ;  /* 0x000000ffff08c224 */ /* 0x000fe200078e0a08 */
[----:B------:R-:W-:Y:S01]  /*2230*/  ISETP.GE.AND P4, PT, R39, RZ, PT ;  /* 0x000000ff2700720c */ /* 0x000fe20003f86270 */
[----:B------:R-:W-:Y:S01]  /*2240*/  @!P6 IMAD.MOV R62, RZ, RZ, -R62 ;  /* 0x000000ffff3ee224 */ /* 0x000fe200078e0a3e */
[----:B------:R-:W-:Y:S01]  /*2250*/  ISETP.GE.AND P6, PT, R89, RZ, PT ;  /* 0x000000ff5900720c */ /* 0x000fe20003fc6270 */
[--C-:B------:R-:W-:Y:S01]  /*2260*/  @!P3 IMAD.IADD R66, R66, 0x1, -R3.reuse ;  /* 0x000000014242b824 */ /* 0x100fe200078e0a03 */
[----:B------:R-:W-:Y:S01]  /*2270*/  ISETP.NE.AND P3, PT, R156, RZ, PT ;  /* 0x000000ff9c00720c */ /* 0x000fe20003f65270 */
[--C-:B------:R-:W-:Y:S01]  /*2280*/  @!P1 IMAD.IADD R50, R50, 0x1, -R3.reuse ;  /* 0x0000000132329824 */ /* 0x100fe200078e0a03 */
[----:B------:R-:W-:Y:S01]  /*2290*/  ISETP.GE.AND P1, PT, R19, RZ, PT ;  /* 0x000000ff1300720c */ /* 0x000fe20003f26270 */
[--C-:B------:R-:W-:Y:S01]  /*22a0*/  @!P5 IMAD.IADD R64, R64, 0x1, -R3.reuse ;  /* 0x000000014040d824 */ /* 0x100fe200078e0a03 */
[----:B------:R-:W-:Y:S01]  /*22b0*/  ISETP.GE.AND P5, PT, R23, RZ, PT ;  /* 0x000000ff1700720c */ /* 0x000fe20003fa6270 */
[--C-:B------:R-:W-:Y:S01]  /*22c0*/  @!P0 IMAD.IADD R6, R6, 0x1, -R3.reuse ;  /* 0x0000000106068824 */ /* 0x100fe200078e0a03 */
[----:B------:R-:W-:Y:S01]  /*22d0*/  ISETP.GE.AND P0, PT, R25, RZ, PT ;  /* 0x000000ff1900720c */ /* 0x000fe20003f06270 */
[----:B------:R-:W-:Y:S01]  /*22e0*/  @!P2 IMAD.IADD R36, R36, 0x1, -R3 ;  /* 0x000000012424a824 */ /* 0x000fe200078e0a03 */
[----:B------:R-:W-:Y:S01]  /*22f0*/  ISETP.GE.AND P2, PT, R27, RZ, PT ;  /* 0x000000ff1b00720c */ /* 0x000fe20003f46270 */
[----:B---3--:R-:W-:-:S02]  /*2300*/  VIADD R3, R20, 0xffffffff ;  /* 0xffffffff14037836 */ /* 0x008fc40000000000 */
[----:B------:R-:W-:Y:S02]  /*2310*/  @!P6 IMAD.MOV R4, RZ, RZ, -R4 ;  /* 0x000000ffff04e224 */ /* 0x000fe400078e0a04 */
[----:B------:R-:W-:Y:S01]  /*2320*/  @!P3 LOP3.LUT R4, RZ, R156, RZ, 0x33, !PT ;  /* 0x0000009cff04b212 */ /* 0x000fe200078e33ff */
[----:B------:R-:W-:Y:S01]  /*2330*/  @!P4 IMAD.MOV R64, RZ, RZ, -R64 ;  /* 0x000000ffff40c224 */ /* 0x000fe200078e0a40 */
[----:B------:R-:W-:Y:S01]  /*2340*/  ISETP.NE.AND P4, PT, R157, RZ, PT ;  /* 0x000000ff9d00720c */ /* 0x000fe20003f85270 */
[----:B------:R-:W-:Y:S01]  /*2350*/  @!P1 IMAD.MOV R66, RZ, RZ, -R66 ;  /* 0x000000ffff429224 */ /* 0x000fe200078e0a42 */
[----:B------:R-:W-:Y:S01]  /*2360*/  ISETP.GE.U32.AND P1, PT, R3, 0x7fffffc0, PT ;  /* 0x7fffffc00300780c */ /* 0x000fe20003f26070 */
[----:B------:R-:W-:Y:S01]  /*2370*/  IMAD R95, R4, R21, RZ ;  /* 0x00000015045f7224 */ /* 0x000fe200078e02ff */
[C---:B------:R-:W-:Y:S01]  /*2380*/  SEL R176, R209.reuse, R8, !P4 ;  /* 0x00000008d1b07207 */ /* 0x040fe20006000000 */
[----:B------:R-:W-:Y:S01]  /*2390*/  IMAD.SHL.U32 R3, R178, 0x10, RZ ;  /* 0x00000010b2037824 */ /* 0x000fe200078e00ff */
[C---:B------:R-:W-:Y:S01]  /*23a0*/  SEL R175, R209.reuse, R10, !P4 ;  /* 0x0000000ad1af7207 */ /* 0x040fe20006000000 */
[----:B------:R-:W-:Y:S01]  /*23b0*/  @!P5 IMAD.MOV R6, RZ, RZ, -R6 ;  /* 0x000000ffff06d224 */ /* 0x000fe200078e0a06 */
[----:B------:R-:W-:Y:S01]  /*23c0*/  SEL R174, R209, R12, !P4 ;  /* 0x0000000cd1ae7207 */ /* 0x000fe20006000000 */
[----:B------:R-:W-:Y:S01]  /*23d0*/  @!P0 IMAD.MOV R36, RZ, RZ, -R36 ;  /* 0x000000ffff248224 */ /* 0x000fe200078e0a24 */
[----:B------:R-:W-:Y:S01]  /*23e0*/  LOP3.LUT R3, R3, 0x70, RZ, 0xc0, !PT ;  /* 0x0000007003037812 */ /* 0x000fe200078ec0ff */
[----:B------:R-:W-:Y:S01]  /*23f0*/  @!P2 IMAD.MOV R50, RZ, RZ, -R50 ;  /* 0x000000ffff32a224 */ /* 0x000fe200078e0a32 */
[C---:B------:R-:W-:Y:S01]  /*2400*/  SEL R172, R209.reuse, R14, !P4 ;  /* 0x0000000ed1ac7207 */ /* 0x040fe20006000000 */
[----:B------:R-:W-:Y:S01]  /*2410*/  VIADD R4, R20, 0xfffffffd ;  /* 0xfffffffd14047836 */ /* 0x000fe20000000000 */
[----:B------:R-:W-:Y:S01]  /*2420*/  SEL R159, R209, R16, !P4 ;  /* 0x00000010d19f7207 */ /* 0x000fe20006000000 */
[----:B------:R-:W-:Y:S01]  /*2430*/  IMAD.SHL.U32 R96, R95, 0x4, RZ ;  /* 0x000000045f607824 */ /* 0x000fe200078e00ff */
[C---:B------:R-:W-:Y:S01]  /*2440*/  SEL R158, R209.reuse, R158, !P4 ;  /* 0x0000009ed19e7207 */ /* 0x040fe20006000000 */
[----:B------:R-:W-:Y:S01]  /*2450*/  IMAD R3, R88, 0x80, R3 ;  /* 0x0000008058037824 */ /* 0x000fe200078e0203 */
[C---:B------:R-:W-:Y:S01]  /*2460*/  SEL R154, R209.reuse, R18, !P4 ;  /* 0x00000012d19a7207 */ /* 0x040fe20006000000 */
[----:B------:R-:W-:Y:S01]  /*2470*/  VIADD R5, R20, 0xfffffffe ;  /* 0xfffffffe14057836 */ /* 0x000fe20000000000 */
[----:B------:R-:W-:Y:S01]  /*2480*/  SEL R153, R209, R22, !P4 ;  /* 0x00000016d1997207 */ /* 0x000fe20006000000 */
[----:B------:R-:W-:Y:S01]  /*2490*/  VIADD R224, R3, UR8 ;  /* 0x0000000803e07c36 */ /* 0x000fe20008000000 */
[C---:B------:R-:W-:Y:S01]  /*24a0*/  SEL R152, R209.reuse, R24, !P4 ;  /* 0x00000018d1987207 */ /* 0x040fe20006000000 */
[C---:B-1----:R-:W-:Y:S01]  /*24b0*/  IMAD R89, R234.reuse, 0x7, RZ ;  /* 0x00000007ea597824 */ /* 0x042fe200078e02ff */
[C---:B------:R-:W-:Y:S01]  /*24c0*/  SEL R150, R209.reuse, R26, !P4 ;  /* 0x0000001ad1967207 */ /* 0x040fe20006000000 */
[C---:B------:R-:W-:Y:S01]  /*24d0*/  IMAD R8, R234.reuse, 0x28, RZ ;  /* 0x00000028ea087824 */ /* 0x040fe200078e02ff */
        /* <DEDUP_REMOVED lines=19> */
[C---:B------:R-:W-:Y:S01]  /*2610*/  IMAD.SHL.U32 R16, R234.reuse, 0x10, RZ ;  /* 0x00000010ea107824 */ /* 0x040fe200078e00ff */
[C---:B------:R-:W-:Y:S01]  /*2620*/  SEL R181, R209.reuse, R48, !P4 ;  /* 0x00000030d1b57207 */ /* 0x040fe20006000000 */
[C---:B------:R-:W-:Y:S01]  /*2630*/  IMAD R14, R234.reuse, 0x11, RZ ;  /* 0x00000011ea0e7824 */ /* 0x040fe200078e02ff */
[C---:B------:R-:W-:Y:S01]  /*2640*/  SEL R143, R209.reuse, R52, !P4 ;  /* 0x00000034d18f7207 */ /* 0x040fe20006000000 */
[C---:B------:R-:W-:Y:S01]  /*2650*/  IMAD R13, R234.reuse, 0x12, RZ ;  /* 0x00000012ea0d7824 */ /* 0x040fe200078e02ff */
[C---:B------:R-:W-:Y:S01]  /*2660*/  SEL R173, R209.reuse, R54, !P4 ;  /* 0x00000036d1ad7207 */ /* 0x040fe20006000000 */
[----:B--2---:R-:W-:Y:S01]  /*2670*/  IMAD R0, R234, 0x13, RZ ;  /* 0x00000013ea007824 */ /* 0x004fe200078e02ff */
[C---:B------:R-:W-:Y:S01]  /*2680*/  SEL R185, R209.reuse, R56, !P4 ;  /* 0x00000038d1b97207 */ /* 0x040fe20006000000 */
[----:B------:R1:W-:Y:S01]  /*2690*/  STL [R1+0xc4], R95 ;  /* 0x0000c45f01007387 */ /* 0x0003e20000100800 */
[C---:B------:R-:W-:Y:S01]  /*26a0*/  SEL R189, R209.reuse, R58, !P4 ;  /* 0x0000003ad1bd7207 */ /* 0x040fe20006000000 */
[C---:B------:R-:W-:Y:S01]  /*26b0*/  VIADD R15, R20.reuse, 0xffffffde ;  /* 0xffffffde140f7836 */ /* 0x040fe20000000000 */
[C---:B------:R-:W-:Y:S01]  /*26c0*/  SEL R147, R209.reuse, R60, !P4 ;  /* 0x0000003cd1937207 */ /* 0x040fe20006000000 */
[----:B------:R-:W-:Y:S01]  /*26d0*/  STL [R1+0xc8], R96 ;  /* 0x0000c86001007387 */ /* 0x000fe20000100800 */
[C---:B------:R-:W-:Y:S01]  /*26e0*/  SEL R177, R209.reuse, R62, !P4 ;  /* 0x0000003ed1b17207 */ /* 0x040fe20006000000 */
[----:B------:R-:W-:Y:S01]  /*26f0*/  VIADD R114, R20, 0xffffffe6 ;  /* 0xffffffe614727836 */ /* 0x000fe20000000000 */
[C---:B------:R-:W-:Y:S01]  /*2700*/  SEL R193, R209.reuse, R64, !P4 ;  /* 0x00000040d1c17207 */ /* 0x040fe20006000000 */
[----:B------:R-:W-:Y:S01]  /*2710*/  STL [R1+0x48], R94 ;  /* 0x0000485e01007387 */ /* 0x000fe20000100800 */
[C---:B------:R-:W-:Y:S01]  /*2720*/  SEL R197, R209.reuse, R6, !P4 ;  /* 0x00000006d1c57207 */ /* 0x040fe20006000000 */
[----:B------:R-:W-:Y:S01]  /*2730*/  IMAD R6, R234, 0x18, RZ ;  /* 0x00000018ea067824 */ /* 0x000fe200078e02ff */
[C---:B------:R-:W-:Y:S01]  /*2740*/  SEL R201, R209.reuse, R36, !P4 ;  /* 0x00000024d1c97207 */ /* 0x040fe20006000000 */
[----:B------:R2:W-:Y:S01]  /*2750*/  STL [R1+0x44], R93 ;  /* 0x0000445d01007387 */ /* 0x0005e20000100800 */
[C---:B------:R-:W-:Y:S01]  /*2760*/  SEL R205, R209.reuse, R50, !P4 ;  /* 0x00000032d1cd7207 */ /* 0x040fe20006000000 */
[----:B------:R-:W-:Y:S01]  /*2770*/  VIADD R227, R20, 0x3f ;  /* 0x0000003f14e37836 */ /* 0x000fe20000000000 */
[----:B------:R-:W-:Y:S01]  /*2780*/  SEL R209, R209, R66, !P4 ;  /* 0x00000042d1d17207 */ /* 0x000fe20006000000 */
[----:B------:R-:W-:Y:S01]  /*2790*/  STL [R1+0x40], R92 ;  /* 0x0000405c01007387 */ /* 0x000fe20000100800 */
[----:B------:R-:W-:Y:S01]  /*27a0*/  ISETP.GE.U32.AND P4, PT, R4, 0x7fffffbe, PT ;  /* 0x7fffffbe0400780c */ /* 0x000fe20003f86070 */
[----:B------:R-:W-:Y:S01]  /*27b0*/  VIADD R4, R20, 0xfffffffc ;  /* 0xfffffffc14047836 */ /* 0x000fe20000000000 */
[C---:B------:R-:W-:Y:S01]  /*27c0*/  IADD3 R22, P0, R96.reuse, UR4, RZ ;  /* 0x0000000460167c10 */ /* 0x040fe2000ff1e0ff */
[----:B------:R3:W-:Y:S01]  /*27d0*/  STL [R1+0x3c], R91 ;  /* 0x00003c5b01007387 */ /* 0x0007e20000100800 */
[----:B------:R-:W-:Y:S01]  /*27e0*/  IADD3 R24, P2, R96, UR4, RZ ;  /* 0x0000000460187c10 */ /* 0x000fe2000ff5e0ff */
[----:B------:R-:W-:Y:S01]  /*27f0*/  IMAD R176, R176, UR9, RZ ;  /* 0x00000009b0b07c24 */ /* 0x000fe2000f8e02ff */
[----:B------:R-:W-:Y:S01]  /*2800*/  LEA.HI.X.SX32 R23, R95, UR5, 0x2, P0 ;  /* 0x000000055f177c11 */ /* 0x000fe200080f16ff */
[----:B------:R4:W-:Y:S01]  /*2810*/  STL [R1+0x38], R89 ;  /* 0x0000385901007387 */ /* 0x0009e20000100800 */
[----:B------:R-:W-:Y:S01]  /*2820*/  ISETP.GE.U32.AND P0, PT, R4, 0x7fffffbd, PT ;  /* 0x7fffffbd0400780c */ /* 0x000fe20003f06070 */
[----:B------:R-:W-:Y:S01]  /*2830*/  IMAD.SHL.U32 R4, R234, 0x4, RZ ;  /* 0x00000004ea047824 */ /* 0x000fe200078e00ff */
[----:B------:R-:W-:Y:S01]  /*2840*/  ISETP.GE.U32.AND P3, PT, R5, 0x7fffffbf, PT ;  /* 0x7fffffbf0500780c */ /* 0x000fe20003f66070 */
[----:B------:R-:W-:Y:S01]  /*2850*/  VIADD R5, R20, 0xffffffdf ;  /* 0xffffffdf14057836 */ /* 0x000fe20000000000 */
[----:B------:R-:W-:Y:S01]  /*2860*/  @!PT LDS RZ, [RZ] ;  /* 0x00000000fffff984 */ /* 0x000fe20000000800 */
[----:B------:R-:W-:Y:S01]  /*2870*/  @!PT LDS RZ, [RZ] ;  /* 0x00000000fffff984 */ /* 0x000fe20000000800 */
[----:B------:R-:W-:Y:S01]  /*2880*/  @!PT LDS RZ, [RZ] ;  /* 0x00000000fffff984 */ /* 0x000fe20000000800 */
[----:B------:R-:W-:Y:S01]  /*2890*/  LDGSTS.E [R224], desc[UR16][R22.64], !P1 ;  /* 0x0000000016e07fae */ /* 0x000fe2000c921850 */
[----:B------:R-:W-:Y:S01]  /*28a0*/  LEA.HI.X.SX32 R25, R95, UR5, 0x2, P2 ;  /* 0x000000055f197c11 */ /* 0x000fe200090f16ff */
[----:B-1----:R-:W-:Y:S01]  /*28b0*/  IMAD R95, R234, 0xc0, RZ ;  /* 0x000000c0ea5f7824 */ /* 0x002fe200078e02ff */
[-C--:B------:R-:W-:Y:S01]  /*28c0*/  IADD3 R26, P1, R4, R22.reuse, RZ ;  /* 0x00000016041a7210 */ /* 0x080fe20007f3e0ff */
[----:B------:R-:W-:Y:S01]  /*28d0*/  STL [R1+0x34], R90 ;  /* 0x0000345a01007387 */ /* 0x000fe20000100800 */
[CC--:B------:R-:W-:Y:S01]  /*28e0*/  LEA R28, P2, R234.reuse, R22.reuse, 0x3 ;  /* 0x00000016ea1c7211 */ /* 0x0c0fe200078418ff */
[----:B------:R-:W-:Y:S01]  /*28f0*/  IMAD R175, R175, UR9, RZ ;  /* 0x00000009afaf7c24 */ /* 0x000fe2000f8e02ff */
[----:B------:R-:W-:Y:S01]  /*2900*/  ISETP.GE.U32.AND P5, PT, R5, 0x7fffffa0, PT ;  /* 0x7fffffa00500780c */ /* 0x000fe20003fa6070 */
[C---:B------:R-:W-:Y:S01]  /*2910*/  IMAD R5, R234.reuse, 0x14, RZ ;  /* 0x00000014ea057824 */ /* 0x040fe200078e02ff */
[-C--:B------:R-:W-:Y:S01]  /*2920*/  LEA.HI.X.SX32 R27, R234, R23.reuse, 0x2, P1 ;  /* 0x00000017ea1b7211 */ /* 0x080fe200008f16ff */
[----:B------:R-:W-:Y:S01]  /*2930*/  STL [R1+0x30], R88 ;  /* 0x0000305801007387 */ /* 0x000fe20000100800 */
[-C--:B------:R-:W-:Y:S01]  /*2940*/  IADD3 R30, P1, R161, R22.reuse, RZ ;  /* 0x00000016a11e7210 */ /* 0x080fe20007f3e0ff */
[----:B------:R-:W-:Y:S01]  /*2950*/  IMAD R159, R159, UR9, RZ ;  /* 0x000000099f9f7c24 */ /* 0x000fe2000f8e02ff */
[-C--:B------:R-:W-:Y:S01]  /*2960*/  LEA.HI.X.SX32 R29, R94, R23.reuse, 0x2, P2 ;  /* 0x000000175e1d7211 */ /* 0x080fe200010f16ff */
[----:B------:R1:W-:Y:S01]  /*2970*/  STL [R1+0x2c], R21 ;  /* 0x00002c1501007387 */ /* 0x0003e20000100800 */
[-C--:B------:R-:W-:Y:S01]  /*2980*/  LEA R32, P2, R234, R22.reuse, 0x4 ;  /* 0x00000016ea207211 */ /* 0x080fe200078420ff */
[----:B------:R-:W-:Y:S01]  /*2990*/  IMAD R182, R140, UR9, RZ ;  /* 0x000000098cb67c24 */ /* 0x000fe2000f8e02ff */
[-C--:B------:R-:W-:Y:S01]  /*29a0*/  LEA.HI.X.SX32 R31, R93, R23.reuse, 0x2, P1 ;  /* 0x000000175d1f7211 */ /* 0x080fe200008f16ff */
[----:B--2---:R-:W-:Y:S01]  /*29b0*/  IMAD R93, R234, 0xbc, RZ ;  /* 0x000000bcea5d7824 */ /* 0x004fe200078e02ff */
[-C--:B------:R-:W-:Y:S01]  /*29c0*/  IADD3 R34, P1, R5, R22.reuse, RZ ;  /* 0x0000001605227210 */ /* 0x080fe20007f3e0ff */
[----:B------:R2:W-:Y:S01]  /*29d0*/  STL [R1+0x28], R19 ;  /* 0x0000281301007387 */ /* 0x0005e20000100800 */
[-C--:B------:R-:W-:Y:S01]  /*29e0*/  LEA.HI.X.SX32 R33, R4, R23.reuse, 0x2, P2 ;  /* 0x0000001704217211 */ /* 0x080fe200010f16ff */
[----:B------:R-:W-:Y:S01]  /*29f0*/  IMAD R206, R172, UR9, RZ ;  /* 0x00000009acce7c24 */ /* 0x000fe2000f8e02ff */
[-C--:B------:R-:W-:Y:S01]  /*2a00*/  IADD3 R36, P2, R6, R22.reuse, RZ ;  /* 0x0000001606247210 */ /* 0x080fe20007f5e0ff */
[----:B------:R-:W-:Y:S01]  /*2a10*/  STL [R1+0x24], R18 ;  /* 0x0000241201007387 */ /* 0x000fe20000100800 */
[-C--:B------:R-:W-:Y:S01]  /*2a20*/  LEA.HI.X.SX32 R35, R92, R23.reuse, 0x2, P1 ;  /* 0x000000175c237211 */ /* 0x080fe200008f16ff */
[----:B------:R-:W-:Y:S01]  /*2a30*/  IMAD R153, R153, UR9, RZ ;  /* 0x0000000999997c24 */ /* 0x000fe2000f8e02ff */
[-C--:B------:R-:W-:Y:S01]  /*2a40*/  IADD3 R38, P1, R160, R22.reuse, RZ ;  /* 0x00000016a0267210 */ /* 0x080fe20007f3e0ff */
[----:B------:R5:W-:Y:S01]  /*2a50*/  STL [R1+0x20], R17 ;  /* 0x0000201101007387 */ /* 0x000be20000100800 */
[-C--:B------:R-:W-:Y:S01]  /*2a60*/  LEA.HI.X.SX32 R37, R91, R23.reuse, 0x2, P2 ;  /* 0x000000175b257211 */ /* 0x080fe200010f16ff */
[C---:B---3--:R-:W-:Y:S01]  /*2a70*/  IMAD R91, R234.reuse, 0xb8, RZ ;  /* 0x000000b8ea5b7824 */ /* 0x048fe200078e02ff */
[CC--:B------:R-:W-:Y:S01]  /*2a80*/  LEA R40, P2, R234.reuse, R22.reuse, 0x5 ;  /* 0x00000016ea287211 */ /* 0x0c0fe200078428ff */
[----:B------:R3:W-:Y:S01]  /*2a90*/  STL [R1+0x18], R16 ;  /* 0x0000181001007387 */ /* 0x0007e20000100800 */
[-C--:B------:R-:W-:Y:S01]  /*2aa0*/  LEA.HI.X.SX32 R39, R89, R23.reuse, 0x2, P1 ;  /* 0x0000001759277211 */ /* 0x080fe200008f16ff */
[----:B----4-:R-:W-:Y:S01]  /*2ab0*/  IMAD R89, R234, 0xb4, RZ ;  /* 0x000000b4ea597824 */ /* 0x010fe200078e02ff */
[-C--:B------:R-:W-:Y:S01]  /*2ac0*/  IADD3 R42, P1, R7, R22.reuse, RZ ;  /* 0x00000016072a7210 */ /* 0x080fe20007f3e0ff */
[----:B------:R-:W-:Y:S01]  /*2ad0*/  STL [R1+0x14], R14 ;  /* 0x0000140e01007387 */ /* 0x000fe20000100800 */
[-C--:B------:R-:W-:Y:S01]  /*2ae0*/  LEA.HI.X.SX32 R41, R90, R23.reuse, 0x2, P2 ;  /* 0x000000175a297211 */ /* 0x080fe200010f16ff */
[----:B------:R-:W-:Y:S01]  /*2af0*/  IMAD R179, R158, UR9, RZ ;  /* 0x000000099eb37c24 */ /* 0x000fe2000f8e02ff */
[-C--:B------:R-:W-:Y:S01]  /*2b00*/  IADD3 R44, P2, R8, R22.reuse, RZ ;  /* 0x00000016082c7210 */ /* 0x080fe20007f5e0ff */
[----:B------:R4:W-:Y:S01]  /*2b10*/  STL [R1+0x10], R13 ;  /* 0x0000100d01007387 */ /* 0x0009e20000100800 */
[-C--:B------:R-:W-:Y:S01]  /*2b20*/  LEA.HI.X.SX32 R43, R88, R23.reuse, 0x2, P1 ;  /* 0x00000017582b7211 */ /* 0x080fe200008f16ff */
[----:B------:R-:W-:Y:S01]  /*2b30*/  IMAD R192, R154, UR9, RZ ;  /* 0x000000099ac07c24 */ /* 0x000fe2000f8e02ff */
[-C--:B------:R-:W-:Y:S01]  /*2b40*/  IADD3 R46, P1, R9, R22.reuse, RZ ;  /* 0x00000016092e7210 */ /* 0x080fe20007f3e0ff */
[----:B------:R4:W-:Y:S01]  /*2b50*/  STL [R1+0xc], R0 ;  /* 0x00000c0001007387 */ /* 0x0009e20000100800 */
[-C--:B------:R-:W-:Y:S01]  /*2b60*/  LEA.HI.X.SX32 R45, R21, R23.reuse, 0x2, P2 ;  /* 0x00000017152d7211 */ /* 0x080fe200010f16ff */
[----:B-1----:R-:W-:Y:S01]  /*2b70*/  VIADD R21, R20, 0xffffffc9 ;  /* 0xffffffc914157836 */ /* 0x002fe20000000000 */
[-C--:B------:R-:W-:Y:S01]  /*2b80*/  IADD3 R48, P2, R10, R22.reuse, RZ ;  /* 0x000000160a307210 */ /* 0x080fe20007f5e0ff */
[----:B------:R-:W-:Y:S01]  /*2b90*/  LDGSTS.E [R224+0x4], desc[UR16][R26.64], !P3 ;  /* 0x000040001ae07fae */ /* 0x000fe2000d921850 */
[-C--:B------:R-:W-:Y:S01]  /*2ba0*/  LEA.HI.X.SX32 R47, R19, R23.reuse, 0x2, P1 ;  /* 0x00000017132f7211 */ /* 0x080fe200008f16ff */
[----:B--2---:R-:W-:Y:S01]  /*2bb0*/  IMAD R19, R234, 0x54, RZ ;  /* 0x00000054ea137824 */ /* 0x004fe200078e02ff */
[-C--:B------:R-:W-:Y:S01]  /*2bc0*/  IADD3 R50, P1, R11, R22.reuse, RZ ;  /* 0x000000160b327210 */ /* 0x080fe20007f3e0ff */
[----:B------:R-:W-:Y:S01]  /*2bd0*/  LDGSTS.E [R224+0x8], desc[UR16][R28.64], !P4 ;  /* 0x000080001ce07fae */ /* 0x000fe2000e121850 */
[-C--:B------:R-:W-:Y:S01]  /*2be0*/  LEA.HI.X.SX32 R49, R161, R23.reuse, 0x2, P2 ;  /* 0x00000017a1317211 */ /* 0x080fe200010f16ff */
[----:B------:R-:W-:Y:S01]  /*2bf0*/  IMAD R198, R142, UR9, RZ ;  /* 0x000000098ec67c24 */ /* 0x000fe2000f8e02ff */
[-C--:B------:R-:W-:Y:S01]  /*2c00*/  IADD3 R52, P2, R12, R22.reuse, RZ ;  /* 0x000000160c347210 */ /* 0x080fe20007f5e0ff */
[----:B------:R-:W-:Y:S01]  /*2c10*/  LDGSTS.E [R224+0xc], desc[UR16][R30.64], !P0 ;  /* 0x0000c0001ee07fae */ /* 0x000fe2000c121850 */
[-C--:B------:R-:W-:Y:S01]  /*2c20*/  LEA.HI.X.SX32 R51, R18, R23.reuse, 0x2, P1 ;  /* 0x0000001712337211 */ /* 0x080fe200008f16ff */
[----:B------:R-:W-:Y:S01]  /*2c30*/  IMAD R184, R148, UR9, RZ ;  /* 0x0000000994b87c24 */ /* 0x000fe2000f8e02ff */
[CC--:B------:R-:W-:Y:S01]  /*2c40*/  LEA R54, P1, R234.reuse, R22.reuse, 0x6 ;  /* 0x00000016ea367211 */ /* 0x0c0fe200078230ff */
[----:B------:R-:W-:Y:S01]  /*2c50*/  IMAD R183, R141, UR9, RZ ;  /* 0x000000098db77c24 */ /* 0x000fe2000f8e02ff */
[-C--:B------:R-:W-:Y:S01]  /*2c60*/  LEA.HI.X.SX32 R53, R17, R23.reuse, 0x2, P2 ;  /* 0x0000001711357211 */ /* 0x080fe200010f16ff */
[----:B-----5:R-:W-:Y:S01]  /*2c70*/  IMAD R17, R234, 0x50, RZ ;  /* 0x00000050ea117824 */ /* 0x020fe200078e02ff */
[-C--:B------:R-:W-:Y:S01]  /*2c80*/  IADD3 R56, P2, R57, R22.reuse, RZ ;  /* 0x0000001639387210 */ /* 0x080fe20007f5e0ff */
[----:B------:R-:W-:Y:S01]  /*2c90*/  IMAD R157, R144, UR9, RZ ;  /* 0x00000009909d7c24 */ /* 0x000fe2000f8e02ff */
[-C--:B------:R-:W-:Y:S01]  /*2ca0*/  LEA.HI.X.SX32 R55, R16, R23.reuse, 0x2, P1 ;  /* 0x0000001710377211 */ /* 0x080fe200008f16ff */
[----:B---3--:R-:W-:Y:S01]  /*2cb0*/  VIADD R16, R20, 0xffffffdd ;  /* 0xffffffdd14107836 */ /* 0x008fe20000000000 */
[-C--:B------:R-:W-:Y:S01]  /*2cc0*/  IADD3 R58, P1, R59, R22.reuse, RZ ;  /* 0x000000163b3a7210 */ /* 0x080fe20007f3e0ff */
[----:B------:R-:W-:Y:S01]  /*2cd0*/  IMAD R194, R150, UR9, RZ ;  /* 0x0000000996c27c24 */ /* 0x000fe2000f8e02ff */
[-C--:B------:R-:W-:Y:S01]  /*2ce0*/  LEA.HI.X.SX32 R57, R14, R23.reuse, 0x2, P2 ;  /* 0x000000170e397211 */ /* 0x080fe200010f16ff */
[----:B------:R-:W-:Y:S01]  /*2cf0*/  IMAD R158, R143, UR9, RZ ;  /* 0x000000098f9e7c24 */ /* 0x000fe2000f8e02ff */
[-C--:B------:R-:W-:Y:S01]  /*2d00*/  IADD3 R60, P2, R61, R22.reuse, RZ ;  /* 0x000000163d3c7210 */ /* 0x080fe20007f5e0ff */
[----:B------:R-:W-:Y:S01]  /*2d10*/  IMAD R210, R149, UR9, RZ ;  /* 0x0000000995d27c24 */ /* 0x000fe2000f8e02ff */
[-C--:B------:R-:W-:Y:S01]  /*2d20*/  LEA.HI.X.SX32 R59, R13, R23.reuse, 0x2, P1 ;  /* 0x000000170d3b7211 */ /* 0x080fe200008f16ff */
[C---:B----4-:R-:W-:Y:S01]  /*2d30*/  IMAD R13, R234.reuse, 0x3c, RZ ;  /* 0x0000003cea0d7824 */ /* 0x050fe200078e02ff */
[-C--:B------:R-:W-:Y:S01]  /*2d40*/  LEA R62, P1, R234, R22.reuse, 0x7 ;  /* 0x00000016ea3e7211 */ /* 0x080fe200078238ff */
[----:B------:R-:W-:Y:S01]  /*2d50*/  IMAD R180, R146, UR9, RZ ;  /* 0x0000000992b47c24 */ /* 0x000fe2000f8e02ff */
[-C--:B------:R-:W-:Y:S01]  /*2d60*/  LEA.HI.X.SX32 R61, R0, R23.reuse, 0x2, P2 ;  /* 0x00000017003d7211 */ /* 0x080fe200010f16ff */
[----:B------:R-:W-:Y:S01]  /*2d70*/  IMAD R0, R234, 0xf, RZ ;  /* 0x0000000fea007824 */ /* 0x000fe200078e02ff */
[-C--:B------:R-:W-:Y:S01]  /*2d80*/  IADD3 R64, P2, R65, R22.reuse, RZ ;  /* 0x0000001641407210 */ /* 0x080fe20007f5e0ff */
[----:B------:R-:W-:Y:S01]  /*2d90*/  IMAD R196, R145, UR9, RZ ;  /* 0x0000000991c47c24 */ /* 0x000fe2000f8e02ff */
[-C--:B------:R-:W-:Y:S01]  /*2da0*/  LEA.HI.X.SX32 R63, R250, R23.reuse, 0x2, P1 ;  /* 0x00000017fa3f7211 */ /* 0x080fe200008f16ff */
[----:B------:R-:W-:Y:S01]  /*2db0*/  IMAD R172, R147, UR9, RZ ;  /* 0x0000000993ac7c24 */ /* 0x000fe2000f8e02ff */
[-C--:B------:R-:W-:Y:S01]  /*2dc0*/  IADD3 R66, P1, R67, R22.reuse, RZ ;  /* 0x0000001643427210 */ /* 0x080fe20007f3e0ff */
[----:B------:R1:W-:Y:S01]  /*2dd0*/  STL [R1+0x1c], R0 ;  /* 0x00001c0001007387 */ /* 0x0003e20000100800 */
[-C--:B------:R-:W-:Y:S01]  /*2de0*/  LEA.HI.X.SX32 R65, R249, R23.reuse, 0x2, P2 ;  /* 0x00000017f9417211 */ /* 0x080fe200010f16ff */
[----:B------:R-:W-:Y:S01]  /*2df0*/  IMAD R186, R173, UR9, RZ ;  /* 0x00000009adba7c24 */ /* 0x000fe2000f8e02ff */
[-C--:B------:R-:W-:Y:S01]  /*2e00*/  IADD3 R68, P2, R69, R22.reuse, RZ ;  /* 0x0000001645447210 */ /* 0x080fe20007f5e0ff */
[----:B------:R-:W-:Y:S01]  /*2e10*/  LDGSTS.E [R224+0x4000], desc[UR16][R62.64], !P5 ;  /* 0x040000003ee07fae */ /* 0x000fe2000e921850 */
        /* <DEDUP_REMOVED lines=11> */
[----:B------:R-:W-:Y:S01]  /*2ed0*/  IMAD R204, R193, UR9, RZ ;  /* 0x00000009c1cc7c24 */ /* 0x000fe2000f8e02ff */
        /* <DEDUP_REMOVED lines=8> */
[----:B------:R-:W-:Y:S01]  /*2f60*/  LEA.HI.X.SX32 R77, R244, R23, 0x2, P2 ;  /* 0x00000017f44d7211 */ /* 0x000fe200010f16ff */
[----:B------:R-:W-:Y:S01]  /*2f70*/  VIADD R215, R20, 0xffffffbf ;  /* 0xffffffbf14d77836 */ /* 0x000fe20000000000 */
[----:B------:R-:W-:-:S02]  /*2f80*/  IADD3 R80, P2, R81, R22, RZ ;  /* 0x0000001651507210 */ /* 0x000fc40007f5e0ff */
[-C--:B------:R-:W-:Y:S02]  /*2f90*/  LEA.HI.X.SX32 R79, R8, R23.reuse, 0x2, P1 ;  /* 0x00000017084f7211 */ /* 0x080fe400008f16ff */
[-C--:B------:R-:W-:Y:S02]  /*2fa0*/  IADD3 R82, P1, R83, R22.reuse, RZ ;  /* 0x0000001653527210 */ /* 0x080fe40007f3e0ff */
[-C--:B------:R-:W-:Y:S02]  /*2fb0*/  LEA.HI.X.SX32 R81, R243, R23.reuse, 0x2, P2 ;  /* 0x00000017f3517211 */ /* 0x080fe400010f16ff */
[-C--:B------:R-:W-:Y:S02]  /*2fc0*/  IADD3 R84, P2, R85, R22.reuse, RZ ;  /* 0x0000001655547210 */ /* 0x080fe40007f5e0ff */
[----:B------:R-:W-:Y:S02]  /*2fd0*/  LEA.HI.X.SX32 R83, R242, R23, 0x2, P1 ;  /* 0x00000017f2537211 */ /* 0x000fe400008f16ff */
        /* <DEDUP_REMOVED lines=16> */
[----:B------:R-:W-:Y:S02]  /*30e0*/  IADD3 R102, P1, R13, R22, RZ ;  /* 0x000000160d667210 */ /* 0x000fe40007f3e0ff */
[-C--:B------:R-:W-:Y:S02]  /*30f0*/  LEA.HI.X.SX32 R101, R171, R23.reuse, 0x2, P2 ;  /* 0x00000017ab657211 */ /* 0x080fe400010f16ff */
[----:B------:R-:W-:Y:S01]  /*3100*/  IADD3 R14, P2, R17, R24, RZ ;  /* 0x00000018110e7210 */ /* 0x000fe20007f5e0ff */
[----:B------:R-:W-:Y:S01]  /*3110*/  VIADD R17, R20, 0xffffffdc ;  /* 0xffffffdc14117836 */ /* 0x000fe20000000000 */
[----:B------:R-:W-:-:S02]  /*3120*/  LEA.HI.X.SX32 R103, R0, R23, 0x2, P1 ;  /* 0x0000001700677211 */ /* 0x000fc400008f16ff */
[----:B------:R-:W-:Y:S02]  /*3130*/  ISETP.GE.U32.AND P1, PT, R15, 0x7fffff9f, PT ;  /* 0x7fffff9f0f00780c */ /* 0x000fe40003f26070 */
[----:B------:R-:W-:Y:S02]  /*3140*/  LEA.HI.X.SX32 R15, R5, R25, 0x2, P2 ;  /* 0x00000019050f7211 */ /* 0x000fe400010f16ff */
[----:B------:R-:W-:Y:S01]  /*3150*/  ISETP.GE.U32.AND P2, PT, R16, 0x7fffff9e, PT ;  /* 0x7fffff9e1000780c */ /* 0x000fe20003f46070 */
[C---:B------:R-:W-:Y:S01]  /*3160*/  VIADD R16, R20.reuse, 0xfffffffb ;  /* 0xfffffffb14107836 */ /* 0x040fe20000000000 */
[----:B------:R-:W-:Y:S01]  /*3170*/  ISETP.GE.U32.AND P3, PT, R17, 0x7fffff9d, PT ;  /* 0x7fffff9d1100780c */ /* 0x000fe20003f66070 */
[----:B------:R-:W-:Y:S01]  /*3180*/  VIADD R17, R20, 0xfffffffa ;  /* 0xfffffffa14117836 */ /* 0x000fe20000000000 */
[----:B-1----:R-:W-:Y:S02]  /*3190*/  LOP3.LUT R0, R3, 0x10, RZ, 0x3c, !PT ;  /* 0x0000001003007812 */ /* 0x002fe400078e3cff */
[----:B------:R-:W-:Y:S01]  /*31a0*/  ISETP.GE.U32.AND P4, PT, R16, 0x7fffffbc, PT ;  /* 0x7fffffbc1000780c */ /* 0x000fe20003f86070 */
[C---:B------:R-:W-:Y:S01]  /*31b0*/  VIADD R16, R20.reuse, 0xfffffff9 ;  /* 0xfffffff914107836 */ /* 0x040fe20000000000 */
[----:B------:R-:W-:Y:S01]  /*31c0*/  ISETP.GE.U32.AND P0, PT, R17, 0x7fffffbb, PT ;  /* 0x7fffffbb1100780c */ /* 0x000fe20003f06070 */
[----:B------:R-:W-:Y:S01]  /*31d0*/  LDGSTS.E [R224+0x4004], desc[UR16][R64.64], !P1 ;  /* 0x0400400040e07fae */ /* 0x000fe2000c921850 */
[----:B------:R-:W-:-:S02]  /*31e0*/  VIADD R17, R20, 0xfffffff8 ;  /* 0xfffffff814117836 */ /* 0x000fc40000000000 */
[----:B------:R-:W-:Y:S01]  /*31f0*/  ISETP.GE.U32.AND P5, PT, R16, 0x7fffffba, PT ;  /* 0x7fffffba1000780c */ /* 0x000fe20003fa6070 */
[----:B------:R-:W-:Y:S01]  /*3200*/  VIADD R16, R20, 0xffffffdb ;  /* 0xffffffdb14107836 */ /* 0x000fe20000000000 */
[----:B------:R-:W-:Y:S01]  /*3210*/  LDGSTS.E [R224+0x4008], desc[UR16][R66.64], !P2 ;  /* 0x0400800042e07fae */ /* 0x000fe2000d121850 */
[----:B------:R-:W-:Y:S01]  /*3220*/  VIADD R223, R0, UR8 ;  /* 0x0000000800df7c36 */ /* 0x000fe20008000000 */
[----:B------:R-:W-:Y:S01]  /*3230*/  ISETP.GE.U32.AND P1, PT, R17, 0x7fffffb9, PT ;  /* 0x7fffffb91100780c */ /* 0x000fe20003f26070 */
[----:B------:R-:W-:Y:S01]  /*3240*/  VIADD R17, R20, 0xffffffd8 ;  /* 0xffffffd814117836 */ /* 0x000fe20000000000 */
[----:B------:R-:W-:Y:S01]  /*3250*/  ISETP.GE.U32.AND P2, PT, R16, 0x7fffff9c, PT ;  /* 0x7fffff9c1000780c */ /* 0x000fe20003f46070 */
[----:B------:R-:W-:Y:S01]  /*3260*/  VIADD R16, R20, 0xffffffda ;  /* 0xffffffda14107836 */ /* 0x000fe20000000000 */
[----:B------:R-:W-:Y:S01]  /*3270*/  LDGSTS.E [R224+0x400c], desc[UR16][R68.64], !P3 ;  /* 0x0400c00044e07fae */ /* 0x000fe2000d921850 */
[----:B------:R-:W-:-:S03]  /*3280*/  LOP3.LUT R0, R3, 0x20, RZ, 0x3c, !PT ;  /* 0x0000002003007812 */ /* 0x000fc600078e3cff */
[----:B------:R-:W-:Y:S01]  /*3290*/  ISETP.GE.U32.AND P3, PT, R16, 0x7fffff9b, PT ;  /* 0x7fffff9b1000780c */ /* 0x000fe20003f66070 */
[----:B------:R-:W-:Y:S01]  /*32a0*/  VIADD R16, R20, 0xffffffd9 ;  /* 0xffffffd914107836 */ /* 0x000fe20000000000 */
[----:B------:R-:W-:Y:S01]  /*32b0*/  LDGSTS.E [R223], desc[UR16][R32.64], !P4 ;  /* 0x0000000020df7fae */ /* 0x000fe2000e121850 */
[----:B------:R-:W-:Y:S01]  /*32c0*/  VIADD R222, R0, UR8 ;  /* 0x0000000800de7c36 */ /* 0x000fe20008000000 */
[----:B------:R-:W-:Y:S02]  /*32d0*/  LOP3.LUT R0, R3, 0x30, RZ, 0x3c, !PT ;  /* 0x0000003003007812 */ /* 0x000fe400078e3cff */
[----:B------:R-:W-:Y:S01]  /*32e0*/  ISETP.GE.U32.AND P4, PT, R16, 0x7fffff9a, PT ;  /* 0x7fffff9a1000780c */ /* 0x000fe20003f86070 */
[C---:B------:R-:W-:Y:S01]  /*32f0*/  VIADD R16, R20.reuse, 0xfffffff7 ;  /* 0xfffffff714107836 */ /* 0x040fe20000000000 */
[----:B------:R-:W-:Y:S01]  /*3300*/  LDGSTS.E [R223+0x4], desc[UR16][R34.64], !P0 ;  /* 0x0000400022df7fae */ /* 0x000fe2000c121850 */
[----:B------:R-:W-:Y:S01]  /*3310*/  ISETP.GE.U32.AND P0, PT, R17, 0x7fffff99, PT ;  /* 0x7fffff991100780c */ /* 0x000fe20003f06070 */
[----:B------:R-:W-:-:S02]  /*3320*/  VIADD R17, R20, 0xfffffff6 ;  /* 0xfffffff614117836 */ /* 0x000fc40000000000 */
[----:B------:R-:W-:Y:S01]  /*3330*/  LDGSTS.E [R223+0x8], desc[UR16][R36.64], !P5 ;  /* 0x0000800024df7fae */ /* 0x000fe2000e921850 */
[----:B------:R-:W-:Y:S01]  /*3340*/  ISETP.GE.U32.AND P5, PT, R16, 0x7fffffb8, PT ;  /* 0x7fffffb81000780c */ /* 0x000fe20003fa6070 */
[C---:B------:R-:W-:Y:S02]  /*3350*/  VIADD R16, R20.reuse, 0xfffffff5 ;  /* 0xfffffff514107836 */ /* 0x040fe40000000000 */
[----:B------:R-:W-:Y:S01]  /*3360*/  LDGSTS.E [R223+0xc], desc[UR16][R38.64], !P1 ;  /* 0x0000c00026df7fae */ /* 0x000fe2000c921850 */
[----:B------:R-:W-:Y:S01]  /*3370*/  ISETP.GE.U32.AND P1, PT, R17, 0x7fffffb7, PT ;  /* 0x7fffffb71100780c */ /* 0x000fe20003f26070 */
[----:B------:R-:W-:Y:S02]  /*3380*/  VIADD R17, R20, 0xfffffff4 ;  /* 0xfffffff414117836 */ /* 0x000fe40000000000 */
[----:B------:R-:W-:Y:S01]  /*3390*/  LDGSTS.E [R223+0x4000], desc[UR16][R70.64], !P2 ;  /* 0x0400000046df7fae */ /* 0x000fe2000d121850 */
[----:B------:R-:W-:Y:S01]  /*33a0*/  ISETP.GE.U32.AND P2, PT, R16, 0x7fffffb6, PT ;  /* 0x7fffffb61000780c */ /* 0x000fe20003f46070 */
[----:B------:R-:W-:-:S02]  /*33b0*/  VIADD R16, R20, 0xffffffd7 ;  /* 0xffffffd714107836 */ /* 0x000fc40000000000 */
[----:B------:R-:W-:Y:S01]  /*33c0*/  LDGSTS.E [R223+0x4004], desc[UR16][R72.64], !P3 ;  /* 0x0400400048df7fae */ /* 0x000fe2000d921850 */
[----:B------:R-:W-:Y:S01]  /*33d0*/  ISETP.GE.U32.AND P3, PT, R17, 0x7fffffb5, PT ;  /* 0x7fffffb51100780c */ /* 0x000fe20003f66070 */
[----:B------:R-:W-:Y:S02]  /*33e0*/  VIADD R17, R20, 0xffffffd4 ;  /* 0xffffffd414117836 */ /* 0x000fe40000000000 */
[----:B------:R-:W-:Y:S01]  /*33f0*/  LDGSTS.E [R223+0x4008], desc[UR16][R74.64], !P4 ;  /* 0x040080004adf7fae */ /* 0x000fe2000e121850 */
[----:B------:R-:W-:Y:S01]  /*3400*/  ISETP.GE.U32.AND P4, PT, R16, 0x7fffff98, PT ;  /* 0x7fffff981000780c */ /* 0x000fe20003f86070 */
[----:B------:R-:W-:Y:S02]  /*3410*/  VIADD R16, R20, 0xffffffd6 ;  /* 0xffffffd614107836 */ /* 0x000fe40000000000 */
[----:B------:R-:W-:Y:S01]  /*3420*/  LDGSTS.E [R223+0x400c], desc[UR16][R76.64], !P0 ;  /* 0x0400c0004cdf7fae */ /* 0x000fe2000c121850 */
[----:B------:R-:W-:Y:S01]  /*3430*/  VIADD R221, R0, UR8 ;  /* 0x0000000800dd7c36 */ /* 0x000fe20008000000 */
[----:B------:R-:W-:-:S02]  /*3440*/  LOP3.LUT R0, R3, 0x40, RZ, 0x3c, !PT ;  /* 0x0000004003007812 */ /* 0x000fc400078e3cff */
        /* <DEDUP_REMOVED lines=31> */
[----:B------:R-:W-:Y:S02]  /*3640*/  VIADD R219, R0, UR8 ;  /* 0x0000000800db7c36 */ /* 0x000fe40008000000 */
[----:B------:R-:W-:Y:S01]  /*3650*/  IMAD R0, R234, 0x1d, RZ ;  /* 0x0000001dea007824 */ /* 0x000fe200078e02ff */
        /* <DEDUP_REMOVED lines=20> */
[----:B------:R-:W-:Y:S03]  /*37a0*/  LDGSTS.E [R221+0x400c], desc[UR16][R92.64], !P3 ;  /* 0x0400c0005cdd7fae */ /* 0x000fe6000d921850 */
[----:B------:R-:W-:Y:S01]  /*37b0*/  ISETP.GE.U32.AND P3, PT, R16, 0x7fffff8f, PT ;  /* 0x7fffff8f1000780c */ /* 0x000fe20003f66070 */
[----:B------:R-:W-:Y:S01]  /*37c0*/  LDGSTS.E [R220], desc[UR16][R54.64], !P4 ;  /* 0x0000000036dc7fae */ /* 0x000fe2000e121850 */
[----:B------:R-:W-:Y:S01]  /*37d0*/  ISETP.GE.U32.AND P4, PT, R17, 0x7fffff8e, PT ;  /* 0x7fffff8e1100780c */ /* 0x000fe20003f86070 */
[----:B------:R-:W-:-:S02]  /*37e0*/  VIADD R16, R20, 0xffffffcc ;  /* 0xffffffcc14107836 */ /* 0x000fc40000000000 */
[----:B------:R-:W-:Y:S01]  /*37f0*/  VIADD R17, R20, 0xffffffeb ;  /* 0xffffffeb14117836 */ /* 0x000fe20000000000 */
[----:B------:R-:W-:Y:S02]  /*3800*/  LDGSTS.E [R220+0x4], desc[UR16][R56.64], !P0 ;  /* 0x0000400038dc7fae */ /* 0x000fe4000c121850 */
[----:B------:R-:W-:Y:S01]  /*3810*/  ISETP.GE.U32.AND P0, PT, R16, 0x7fffff8d, PT ;  /* 0x7fffff8d1000780c */ /* 0x000fe20003f06070 */
[C---:B------:R-:W-:Y:S01]  /*3820*/  VIADD R16, R20.reuse, 0xffffffea ;  /* 0xffffffea14107836 */ /* 0x040fe20000000000 */
        /* <DEDUP_REMOVED lines=14> */
[----:B------:R-:W-:Y:S01]  /*3910*/  LDGSTS.E [R220+0x400c], desc[UR16][R100.64], !P0 ;  /* 0x0400c00064dc7fae */ /* 0x000fe2000c121850 */
[----:B------:R-:W-:Y:S01]  /*3920*/  IADD3 R18, P0, R19, R24, RZ ;  /* 0x0000001813127210 */ /* 0x000fe20007f1e0ff */
[----:B------:R-:W-:-:S02]  /*3930*/  IMAD R16, R234, 0x17, RZ ;  /* 0x00000017ea107824 */ /* 0x000fc400078e02ff */
[----:B------:R1:W-:Y:S01]  /*3940*/  LDGSTS.E [R218], desc[UR16][R14.64], !P5 ;  /* 0x000000000eda7fae */ /* 0x0003e2000e921850 */
[----:B------:R-:W-:-:S03]  /*3950*/  IADD3 R104, P5, R105, R24, RZ ;  /* 0x0000001869687210 */ /* 0x000fc60007fbe0ff */
[----:B------:R3:W-:Y:S04]  /*3960*/  STL [R1], R0 ;  /* 0x0000000001007387 */ /* 0x0007e80000100800 */
[----:B------:R-:W-:Y:S01]  /*3970*/  STL [R1+0xbc], R176 ;  /* 0x0000bcb001007387 */ /* 0x000fe20000100800 */
[----:B-1----:R-:W-:-:S03]  /*3980*/  IMAD R15, R234, 0x16, RZ ;  /* 0x00000016ea0f7824 */ /* 0x002fc600078e02ff */
[----:B------:R-:W-:Y:S01]  /*3990*/  STL [R1+0xb8], R175 ;  /* 0x0000b8af01007387 */ /* 0x000fe20000100800 */
[----:B------:R-:W-:Y:S01]  /*39a0*/  IMAD R14, R234, 0x15, RZ ;  /* 0x00000015ea0e7824 */ /* 0x000fe200078e02ff */
[----:B------:R-:W-:-:S04]  /*39b0*/  LEA.HI.X.SX32 R105, R15, R25, 0x2, P5 ;  /* 0x000000190f697211 */ /* 0x000fc800028f16ff */
[-C--:B------:R-:W-:Y:S02]  /*39c0*/  LEA.HI.X.SX32 R19, R14, R25.reuse, 0x2, P0 ;  /* 0x000000190e137211 */ /* 0x080fe400000f16ff */
[----:B------:R-:W-:Y:S01]  /*39d0*/  ISETP.GE.U32.AND P5, PT, R17, 0x7fffff8b, PT ;  /* 0x7fffff8b1100780c */ /* 0x000fe20003fa6070 */
[----:B------:R-:W-:Y:S01]  /*39e0*/  VIADD R17, R20, 0xffffffc8 ;  /* 0xffffffc814117836 */ /* 0x000fe20000000000 */
[----:B------:R-:W-:Y:S01]  /*39f0*/  IADD3 R106, P0, R107, R24, RZ ;  /* 0x000000186b6a7210 */ /* 0x000fe20007f1e0ff */
[----:B------:R1:W-:Y:S03]  /*3a00*/  LDGSTS.E [R218+0x4], desc[UR16][R18.64], !P1 ;  /* 0x0000400012da7fae */ /* 0x0003e6000c921850 */
[----:B------:R-:W-:Y:S01]  /*3a10*/  ISETP.GE.U32.AND P1, PT, R17, 0x7fffff89, PT ;  /* 0x7fffff891100780c */ /* 0x000fe20003f26070 */
[----:B------:R-:W-:Y:S01]  /*3a20*/  IMAD R17, R234, 0xd0, RZ ;  /* 0x000000d0ea117824 */ /* 0x000fe200078e02ff */
[----:B------:R-:W-:Y:S01]  /*3a30*/  LEA.HI.X.SX32 R107, R16, R25, 0x2, P0 ;  /* 0x00000019106b7211 */ /* 0x000fe200000f16ff */
[----:B------:R4:W-:Y:S01]  /*3a40*/  LDGSTS.E [R218+0x8], desc[UR16][R104.64], !P2 ;  /* 0x0000800068da7fae */ /* 0x0009e2000d121850 */
[----:B------:R-:W-:Y:S01]  /*3a50*/  ISETP.GE.U32.AND P0, PT, R21, 0x7fffff8a, PT ;  /* 0x7fffff8a1500780c */ /* 0x000fe20003f06070 */
[----:B------:R-:W-:-:S02]  /*3a60*/  VIADD R21, R20, 0xffffffe7 ;  /* 0xffffffe714157836 */ /* 0x000fc40000000000 */
[----:B------:R5:W-:Y:S01]  /*3a70*/  LDGSTS.E [R218+0xc], desc[UR16][R106.64], !P3 ;  /* 0x0000c0006ada7fae */ /* 0x000be2000d921850 */
[C---:B-1----:R-:W-:Y:S01]  /*3a80*/  IMAD R19, R234.reuse, 0xdc, RZ ;  /* 0x000000dcea137824 */ /* 0x042fe200078e02ff */
[-C--:B----4-:R-:W-:Y:S01]  /*3a90*/  IADD3 R104, P2, R17, R22.reuse, RZ ;  /* 0x0000001611687210 */ /* 0x090fe20007f5e0ff */
[----:B------:R-:W-:Y:S01]  /*3aa0*/  IMAD R17, R234, 0x19, RZ ;  /* 0x00000019ea117824 */ /* 0x000fe200078e02ff */
[-C--:B-----5:R-:W-:Y:S02]  /*3ab0*/  IADD3 R106, P3, R109, R22.reuse, RZ ;  /* 0x000000166d6a7210 */ /* 0x0a0fe40007f7e0ff */
[-C--:B------:R-:W-:Y:S02]  /*3ac0*/  LEA.HI.X.SX32 R105, R11, R23.reuse, 0x2, P2 ;  /* 0x000000170b697211 */ /* 0x080fe400010f16ff */
[-C--:B------:R-:W-:Y:S02]  /*3ad0*/  IADD3 R108, P2, R111, R22.reuse, RZ ;  /* 0x000000166f6c7210 */ /* 0x080fe40007f5e0ff */
[----:B------:R-:W-:Y:S01]  /*3ae0*/  LEA.HI.X.SX32 R107, R170, R23, 0x2, P3 ;  /* 0x00000017aa6b7211 */ /* 0x000fe200018f16ff */
[----:B------:R-:W-:Y:S01]  /*3af0*/  LDGSTS.E [R218+0x4000], desc[UR16][R104.64], !P4 ;  /* 0x0400000068da7fae */ /* 0x000fe2000e121850 */
[----:B------:R-:W-:-:S02]  /*3b00*/  IADD3 R110, P3, R19, R22, RZ ;  /* 0x00000016136e7210 */ /* 0x000fc40007f7e0ff */
[-C--:B------:R-:W-:Y:S01]  /*3b10*/  LEA.HI.X.SX32 R109, R169, R23.reuse, 0x2, P2 ;  /* 0x00000017a96d7211 */ /* 0x080fe200010f16ff */
[----:B------:R-:W-:Y:S01]  /*3b20*/  LDGSTS.E [R218+0x4004], desc[UR16][R106.64], !P5 ;  /* 0x040040006ada7fae */ /* 0x000fe2000e921850 */
[-C--:B------:R-:W-:Y:S02]  /*3b30*/  IADD3 R18, P2, R113, R24.reuse, RZ ;  /* 0x0000001871127210 */ /* 0x080fe40007f5e0ff */
[----:B------:R-:W-:Y:S01]  /*3b40*/  LEA.HI.X.SX32 R111, R168, R23, 0x2, P3 ;  /* 0x00000017a86f7211 */ /* 0x000fe200018f16ff */
[----:B------:R-:W-:Y:S01]  /*3b50*/  LDGSTS.E [R218+0x4008], desc[UR16][R108.64], !P0 ;  /* 0x040080006cda7fae */ /* 0x000fe2000c121850 */
[----:B------:R-:W-:Y:S01]  /*3b60*/  IADD3 R112, P3, R115, R24, RZ ;  /* 0x0000001873707210 */ /* 0x000fe20007f7e0ff */
[----:B------:R-:W-:Y:S01]  /*3b70*/  IMAD R115, R234, 0x68, RZ ;  /* 0x00000068ea737824 */ /* 0x000fe200078e02ff */
[-C--:B------:R-:W-:Y:S01]  /*3b80*/  LEA.HI.X.SX32 R19, R6, R25.reuse, 0x2, P2 ;  /* 0x0000001906137211 */ /* 0x080fe200010f16ff */
[----:B------:R-:W-:Y:S01]  /*3b90*/  LDGSTS.E [R218+0x400c], desc[UR16][R110.64], !P1 ;  /* 0x0400c0006eda7fae */ /* 0x000fe2000c921850 */
[----:B------:R-:W-:Y:S01]  /*3ba0*/  ISETP.GE.U32.AND P2, PT, R21, 0x7fffffa8, PT ;  /* 0x7fffffa81500780c */ /* 0x000fe20003f46070 */
[----:B------:R-:W-:Y:S01]  /*3bb0*/  VIADD R21, R20, 0xffffffe5 ;  /* 0xffffffe514157836 */ /* 0x000fe20000000000 */
[----:B------:R-:W-:-:S02]  /*3bc0*/  LEA.HI.X.SX32 R113, R17, R25, 0x2, P3 ;  /* 0x0000001911717211 */ /* 0x000fc400018f16ff */
[----:B------:R-:W-:Y:S01]  /*3bd0*/  ISETP.GE.U32.AND P3, PT, R114, 0x7fffffa7, PT ;  /* 0x7fffffa77200780c */ /* 0x000fe20003f66070 */
[C---:B------:R-:W-:Y:S01]  /*3be0*/  VIADD R114, R20.reuse, 0xffffffe4 ;  /* 0xffffffe414727836 */ /* 0x040fe20000000000 */
[----:B------:R-:W-:Y:S01]  /*3bf0*/  ISETP.GE.U32.AND P4, PT, R21, 0x7fffffa6, PT ;  /* 0x7fffffa61500780c */ /* 0x000fe20003f86070 */
[----:B------:R-:W-:-:S03]  /*3c00*/  VIADD R21, R20, 0xffffffc7 ;  /* 0xffffffc714157836 */ /* 0x000fc60000000000 */
[----:B------:R-:W-:Y:S02]  /*3c10*/  ISETP.GE.U32.AND P5, PT, R114, 0x7fffffa5, PT ;  /* 0x7fffffa57200780c */ /* 0x000fe40003fa6070 */
[----:B------:R-:W-:Y:S01]  /*3c20*/  ISETP.GE.U32.AND P0, PT, R21, 0x7fffff88, PT ;  /* 0x7fffff881500780c */ /* 0x000fe20003f06070 */
[----:B------:R1:W-:Y:S01]  /*3c30*/  LDGSTS.E [R219], desc[UR16][R18.64], !P2 ;  /* 0x0000000012db7fae */ /* 0x0003e2000d121850 */
[----:B------:R-:W-:-:S03]  /*3c40*/  VIADD R21, R20, 0xffffffc6 ;  /* 0xffffffc614157836 */ /* 0x000fc60000000000 */
[----:B------:R4:W-:Y:S01]  /*3c50*/  LDGSTS.E [R219+0x4], desc[UR16][R112.64], !P3 ;  /* 0x0000400070db7fae */ /* 0x0009e2000d921850 */
[-C--:B------:R-:W-:Y:S02]  /*3c60*/  IADD3 R114, P3, R117, R22.reuse, RZ ;  /* 0x0000001675727210 */ /* 0x080fe40007f7e0ff */
[----:B------:R-:W-:Y:S01]  /*3c70*/  ISETP.GE.U32.AND P1, PT, R21, 0x7fffff87, PT ;  /* 0x7fffff871500780c */ /* 0x000fe20003f26070 */
[----:B------:R-:W-:Y:S02]  /*3c80*/  VIADD R21, R20, 0xffffffc5 ;  /* 0xffffffc514157836 */ /* 0x000fe40000000000 */
[----:B-1----:R-:W-:Y:S02]  /*3c90*/  IMAD R19, R234, 0x78, RZ ;  /* 0x00000078ea137824 */ /* 0x002fe400078e02ff */
[----:B------:R-:W-:Y:S01]  /*3ca0*/  VIADD R18, R20, 0xffffffc4 ;  /* 0xffffffc414127836 */ /* 0x000fe20000000000 */
[----:B----4-:R-:W-:Y:S02]  /*3cb0*/  IADD3 R112, P2, R115, R22, RZ ;  /* 0x0000001673707210 */ /* 0x010fe40007f5e0ff */
[----:B------:R-:W-:-:S02]  /*3cc0*/  LEA.HI.X.SX32 R115, R118, R23, 0x2, P3 ;  /* 0x0000001776737211 */ /* 0x000fc400018f16ff */
[-C--:B--2---:R-:W-:Y:S02]  /*3cd0*/  IADD3 R118, P3, R121, R22.reuse, RZ ;  /* 0x0000001679767210 */ /* 0x084fe40007f7e0ff */
[-C--:B------:R-:W-:Y:S02]  /*3ce0*/  LEA.HI.X.SX32 R113, R116, R23.reuse, 0x2, P2 ;  /* 0x0000001774717211 */ /* 0x080fe400010f16ff */
[-C--:B------:R-:W-:Y:S02]  /*3cf0*/  IADD3 R116, P2, R119, R22.reuse, RZ ;  /* 0x0000001677747210 */ /* 0x080fe40007f5e0ff */
[-C--:B------:R-:W-:Y:S01]  /*3d00*/  LEA.HI.X.SX32 R119, R0, R23.reuse, 0x2, P3 ;  /* 0x0000001700777211 */ /* 0x080fe200018f16ff */
[----:B------:R-:W-:Y:S01]  /*3d10*/  LDGSTS.E [R219+0x8], desc[UR16][R112.64], !P4 ;  /* 0x0000800070db7fae */ /* 0x000fe2000e121850 */
[-C--:B------:R-:W-:Y:S02]  /*3d20*/  IADD3 R122, P3, R123, R22.reuse, RZ ;  /* 0x000000167b7a7210 */ /* 0x080fe40007f7e0ff */
[-C--:B------:R-:W-:Y:S01]  /*3d30*/  LEA.HI.X.SX32 R117, R160, R23.reuse, 0x2, P2 ;  /* 0x00000017a0757211 */ /* 0x080fe200010f16ff */
[----:B------:R-:W-:Y:S01]  /*3d40*/  LDGSTS.E [R219+0xc], desc[UR16][R114.64], !P5 ;  /* 0x0000c00072db7fae */ /* 0x000fe2000e921850 */
[----:B------:R-:W-:Y:S01]  /*3d50*/  IADD3 R120, P2, R19, R22, RZ ;  /* 0x0000001613787210 */ /* 0x000fe20007f5e0ff */
[----:B------:R-:W-:Y:S01]  /*3d60*/  VIADD R19, R20, 0xffffffe2 ;  /* 0xffffffe214137836 */ /* 0x000fe20000000000 */
[----:B------:R-:W-:-:S02]  /*3d70*/  LEA.HI.X.SX32 R123, R251, R23, 0x2, P3 ;  /* 0x00000017fb7b7211 */ /* 0x000fc400018f16ff */
[-C--:B------:R-:W-:Y:S02]  /*3d80*/  IADD3 R126, P3, R127, R22.reuse, RZ ;  /* 0x000000167f7e7210 */ /* 0x080fe40007f7e0ff */
[-C--:B------:R-:W-:Y:S02]  /*3d90*/  LEA.HI.X.SX32 R121, R252, R23.reuse, 0x2, P2 ;  /* 0x00000017fc797211 */ /* 0x080fe400010f16ff */
[-C--:B------:R-:W-:Y:S02]  /*3da0*/  IADD3 R124, P2, R125, R22.reuse, RZ ;  /* 0x000000167d7c7210 */ /* 0x080fe40007f5e0ff */
[-C--:B------:R-:W-:Y:S02]  /*3db0*/  LEA.HI.X.SX32 R127, R167, R23.reuse, 0x2, P3 ;  /* 0x00000017a77f7211 */ /* 0x080fe400018f16ff */
[----:B------:R-:W-:Y:S02]  /*3dc0*/  IADD3 R130, P3, R131, R22, RZ ;  /* 0x0000001683827210 */ /* 0x000fe40007f7e0ff */
[----:B------:R-:W-:-:S02]  /*3dd0*/  LEA.HI.X.SX32 R125, R12, R23, 0x2, P2 ;  /* 0x000000170c7d7211 */ /* 0x000fc400010f16ff */
[-C--:B------:R-:W-:Y:S02]  /*3de0*/  IADD3 R128, P2, R129, R22.reuse, RZ ;  /* 0x0000001681807210 */ /* 0x080fe40007f5e0ff */
[-C--:B------:R-:W-:Y:S01]  /*3df0*/  LEA.HI.X.SX32 R131, R165, R23.reuse, 0x2, P3 ;  /* 0x00000017a5837211 */ /* 0x080fe200018f16ff */
[----:B------:R-:W-:Y:S01]  /*3e00*/  LDGSTS.E [R219+0x4000], desc[UR16][R124.64], !P0 ;  /* 0x040000007cdb7fae */ /* 0x000fe2000c121850 */
[-C--:B------:R-:W-:Y:S02]  /*3e10*/  IADD3 R134, P3, R135, R22.reuse, RZ ;  /* 0x0000001687867210 */ /* 0x080fe40007f7e0ff */
[-C--:B------:R-:W-:Y:S01]  /*3e20*/  LEA.HI.X.SX32 R129, R166, R23.reuse, 0x2, P2 ;  /* 0x00000017a6817211 */ /* 0x080fe200010f16ff */
[----:B------:R-:W-:Y:S01]  /*3e30*/  LDGSTS.E [R219+0x4004], desc[UR16][R126.64], !P1 ;  /* 0x040040007edb7fae */ /* 0x000fe2000c921850 */
[----:B------:R-:W-:Y:S02]  /*3e40*/  IADD3 R132, P2, R133, R22, RZ ;  /* 0x0000001685847210 */ /* 0x000fe40007f5e0ff */
[----:B------:R-:W-:-:S02]  /*3e50*/  LEA.HI.X.SX32 R135, R163, R23, 0x2, P3 ;  /* 0x00000017a3877211 */ /* 0x000fc400018f16ff */
[-C--:B------:R-:W-:Y:S02]  /*3e60*/  IADD3 R138, P3, R139, R22.reuse, RZ ;  /* 0x000000168b8a7210 */ /* 0x080fe40007f7e0ff */
[-C--:B------:R-:W-:Y:S02]  /*3e70*/  LEA.HI.X.SX32 R133, R164, R23.reuse, 0x2, P2 ;  /* 0x00000017a4857211 */ /* 0x080fe400010f16ff */
[----:B------:R-:W-:Y:S02]  /*3e80*/  IADD3 R136, P2, R137, R22, RZ ;  /* 0x0000001689887210 */ /* 0x000fe40007f5e0ff */
[-C--:B------:R-:W-:Y:S02]  /*3e90*/  LEA.HI.X.SX32 R139, R13, R23.reuse, 0x2, P3 ;  /* 0x000000170d8b7211 */ /* 0x080fe400018f16ff */
[----:B------:R-:W-:Y:S01]  /*3ea0*/  ISETP.GE.U32.AND P3, PT, R18, 0x7fffff85, PT ;  /* 0x7fffff851200780c */ /* 0x000fe20003f66070 */
[----:B------:R-:W-:Y:S01]  /*3eb0*/  VIADD R18, R20, 0xffffffe3 ;  /* 0xffffffe314127836 */ /* 0x000fe20000000000 */
[----:B------:R-:W-:-:S02]  /*3ec0*/  LEA.HI.X.SX32 R137, R162, R23, 0x2, P2 ;  /* 0x00000017a2897211 */ /* 0x000fc400010f16ff */
[----:B------:R-:W-:Y:S02]  /*3ed0*/  ISETP.GE.U32.AND P2, PT, R21, 0x7fffff86, PT ;  /* 0x7fffff861500780c */ /* 0x000fe40003f46070 */
[----:B------:R-:W-:Y:S01]  /*3ee0*/  ISETP.GE.U32.AND P4, PT, R18, 0x7fffffa4, PT ;  /* 0x7fffffa41200780c */ /* 0x000fe20003f86070 */
[C---:B------:R-:W-:Y:S01]  /*3ef0*/  VIADD R18, R20.reuse, 0xffffffe1 ;  /* 0xffffffe114127836 */ /* 0x040fe20000000000 */
[----:B------:R-:W-:Y:S01]  /*3f00*/  ISETP.GE.U32.AND P5, PT, R19, 0x7fffffa3, PT ;  /* 0x7fffffa31300780c */ /* 0x000fe20003fa6070 */
[----:B------:R-:W-:Y:S01]  /*3f10*/  VIADD R19, R20, 0xffffffe0 ;  /* 0xffffffe014137836 */ /* 0x000fe20000000000 */
[----:B---3--:R-:W-:Y:S02]  /*3f20*/  LOP3.LUT R0, R3, 0x70, RZ, 0x3c, !PT ;  /* 0x0000007003007812 */ /* 0x008fe400078e3cff */
[----:B------:R-:W-:Y:S01]  /*3f30*/  ISETP.GE.U32.AND P0, PT, R18, 0x7fffffa2, PT ;  /* 0x7fffffa21200780c */ /* 0x000fe20003f06070 */
[----:B------:R-:W-:Y:S01]  /*3f40*/  VIADD R18, R20, 0xffffffc3 ;  /* 0xffffffc314127836 */ /* 0x000fe20000000000 */
[----:B------:R-:W-:Y:S01]  /*3f50*/  ISETP.GE.U32.AND P1, PT, R19, 0x7fffffa1, PT ;  /* 0x7fffffa11300780c */ /* 0x000fe20003f26070 */
[----:B------:R-:W-:Y:S01]  /*3f60*/  VIADD R21, R0, UR8 ;  /* 0x0000000800157c36 */ /* 0x000fe20008000000 */
[----:B------:R-:W-:Y:S01]  /*3f70*/  LOP3.LUT R0, R178, 0x3f, RZ, 0xc0, !PT ;  /* 0x0000003fb2007812 */ /* 0x000fe200078ec0ff */
[----:B------:R-:W-:Y:S01]  /*3f80*/  LDGSTS.E [R219+0x4008], desc[UR16][R128.64], !P2 ;  /* 0x0400800080db7fae */ /* 0x000fe2000d121850 */
[----:B------:R-:W-:Y:S01]  /*3f90*/  ISETP.GE.U32.AND P2, PT, R18, 0x7fffff84, PT ;  /* 0x7fffff841200780c */ /* 0x000fe20003f46070 */
[----:B------:R-:W-:Y:S01]  /*3fa0*/  VIADD R18, R20, 0xffffffc2 ;  /* 0xffffffc214127836 */ /* 0x000fe20000000000 */
[----:B------:R-:W-:Y:S01]  /*3fb0*/  ISETP.GE.AND P6, PT, R0, UR6, PT ;  /* 0x0000000600007c0c */ /* 0x000fe2000bfc6270 */
[----:B------:R-:W-:Y:S01]  /*3fc0*/  LDGSTS.E [R219+0x400c], desc[UR16][R130.64], !P3 ;  /* 0x0400c00082db7fae */ /* 0x000fe2000d921850 */
[----:B------:R-:W-:Y:S01]  /*3fd0*/  VIADD R19, R20, 0xffffffc1 ;  /* 0xffffffc114137836 */ /* 0x000fe20000000000 */
[----:B------:R-:W-:Y:S01]  /*3fe0*/  ULDC.64 UR6, c[0x0][0x218] ;  /* 0x0000860000067ab9 */ /* 0x000fe20000000a00 */
[----:B------:R-:W-:Y:S01]  /*3ff0*/  ISETP.GE.U32.AND P3, PT, R18, 0x7fffff83, PT ;  /* 0x7fffff831200780c */ /* 0x000fe20003f66070 */
[----:B------:R-:W-:Y:S01]  /*4000*/  LDGSTS.E [R21], desc[UR16][R116.64], !P4 ;  /* 0x0000000074157fae */ /* 0x000fe2000e121850 */
[----:B------:R-:W-:Y:S01]  /*4010*/  VIADD R18, R20, 0xffffffbe ;  /* 0xffffffbe14127836 */ /* 0x000fe20000000000 */
[----:B------:R-:W-:Y:S01]  /*4020*/  ISETP.GE.U32.AND P4, PT, R19, 0x7fffff82, PT ;  /* 0x7fffff821300780c */ /* 0x000fe20003f86070 */
[----:B------:R-:W-:Y:S01]  /*4030*/  IMAD R230, R0, R235, RZ ;  /* 0x000000eb00e67224 */ /* 0x000fe200078e02ff */
[----:B------:R-:W-:Y:S01]  /*4040*/  LDGSTS.E [R21+0x4], desc[UR16][R118.64], !P5 ;  /* 0x0000400076157fae */ /* 0x000fe2000e921850 */
[----:B------:R-:W-:Y:S01]  /*4050*/  ISETP.GT.AND P5, PT, R227, 0x3f, PT ;  /* 0x0000003fe300780c */ /* 0x000fe20003fa4270 */
[----:B------:R-:W-:-:S02]  /*4060*/  IMAD R0, R174, UR9, RZ ;  /* 0x00000009ae007c24 */ /* 0x000fc4000f8e02ff */
[----:B------:R-:W-:Y:S01]  /*4070*/  LDGSTS.E [R21+0x8], desc[UR16][R120.64], !P0 ;  /* 0x0000800078157fae */ /* 0x000fe2000c121850 */
[----:B------:R-:W-:Y:S01]  /*4080*/  SEL R19, RZ, 0x4, !P5 ;  /* 0x00000004ff137807 */ /* 0x000fe20006800000 */
[----:B------:R-:W-:Y:S01]  /*4090*/  IMAD R178, R152, UR9, RZ ;  /* 0x0000000998b27c24 */ /* 0x000fe2000f8e02ff */
[----:B------:R-:W-:Y:S01]  /*40a0*/  ISETP.GE.U32.AND P5, PT, R18, 0x7fffff7f, PT ;  /* 0x7fffff7f1200780c */ /* 0x000fe20003fa6070 */
[----:B------:R-:W-:Y:S01]  /*40b0*/  IMAD.SHL.U32 R18, R230, 0x4, RZ ;  /* 0x00000004e6127824 */ /* 0x000fe200078e00ff */
[----:B------:R-:W-:Y:S01]  /*40c0*/  SEL R19, R19, RZ, !P6 ;  /* 0x000000ff13137207 */ /* 0x000fe20007000000 */
[----:B------:R-:W-:Y:S03]  /*40d0*/  LDGSTS.E [R21+0xc], desc[UR16][R122.64], !P1 ;  /* 0x0000c0007a157fae */ /* 0x000fe6000c921850 */
[----:B------:R-:W-:Y:S01]  /*40e0*/  IADD3 R216, P6, R18, UR6, RZ ;  /* 0x0000000612d87c10 */ /* 0x000fe2000ffde0ff */
[----:B------:R-:W-:Y:S01]  /*40f0*/  STL [R1+0xb4], R0 ;  /* 0x0000b40001007387 */ /* 0x000fe20000100800 */
[----:B------:R-:W-:-:S02]  /*4100*/  ISETP.NE.U32.AND P0, PT, R19, RZ, PT ;  /* 0x000000ff1300720c */ /* 0x000fc40003f05070 */
[----:B------:R-:W-:Y:S01]  /*4110*/  LEA.HI.X.SX32 R19, R230, UR7, 0x2, P6 ;  /* 0x00000007e6137c11 */ /* 0x000fe2000b0f16ff */
[----:B------:R-:W-:Y:S01]  /*4120*/  STL [R1+0xac], R159 ;  /* 0x0000ac9f01007387 */ /* 0x000fe20000100800 */
[CC--:B------:R-:W-:Y:S02]  /*4130*/  LEA R140, P1, R176.reuse, R216.reuse, 0x2 ;  /* 0x000000d8b08c7211 */ /* 0x0c0fe400078210ff */
[-C--:B------:R-:W-:Y:S01]  /*4140*/  LEA R142, P6, R159, R216.reuse, 0x2 ;  /* 0x000000d89f8e7211 */ /* 0x080fe200078c10ff */
[----:B------:R-:W-:Y:S01]  /*4150*/  STL [R1+0xb0], R206 ;  /* 0x0000b0ce01007387 */ /* 0x000fe20000100800 */
[-C--:B------:R-:W-:Y:S02]  /*4160*/  LEA.HI.X.SX32 R141, R176, R19.reuse, 0x2, P1 ;  /* 0x00000013b08d7211 */ /* 0x080fe400008f16ff */
[----:B------:R-:W-:Y:S01]  /*4170*/  LEA R144, P1, R153, R216, 0x2 ;  /* 0x000000d899907211 */ /* 0x000fe200078210ff */
[----:B------:R-:W-:Y:S01]  /*4180*/  STL [R1+0xa8], R179 ;  /* 0x0000a8b301007387 */ /* 0x000fe20000100800 */
[----:B------:R-:W-:-:S02]  /*4190*/  LEA.HI.X.SX32 R143, R159, R19, 0x2, P6 ;  /* 0x000000139f8f7211 */ /* 0x000fc400030f16ff */
[CC--:B------:R-:W-:Y:S01]  /*41a0*/  LEA R146, P6, R184.reuse, R216.reuse, 0x2 ;  /* 0x000000d8b8927211 */ /* 0x0c0fe200078c10ff */
[----:B------:R-:W-:Y:S01]  /*41b0*/  STL [R1+0xa4], R192 ;  /* 0x0000a4c001007387 */ /* 0x000fe20000100800 */
[-C--:B------:R-:W-:Y:S02]  /*41c0*/  LEA.HI.X.SX32 R145, R153, R19.reuse, 0x2, P1 ;  /* 0x0000001399917211 */ /* 0x080fe400008f16ff */
[-C--:B------:R-:W-:Y:S01]  /*41d0*/  LEA R148, P1, R157, R216.reuse, 0x2 ;  /* 0x000000d89d947211 */ /* 0x080fe200078210ff */
[----:B------:R1:W-:Y:S01]  /*41e0*/  STL [R1+0xa0], R153 ;  /* 0x0000a09901007387 */ /* 0x0003e20000100800 */
[-C--:B------:R-:W-:Y:S02]  /*41f0*/  LEA.HI.X.SX32 R147, R184, R19.reuse, 0x2, P6 ;  /* 0x00000013b8937211 */ /* 0x080fe400030f16ff */
[----:B------:R-:W-:Y:S01]  /*4200*/  LEA R150, P6, R183, R216, 0x2 ;  /* 0x000000d8b7967211 */ /* 0x000fe200078c10ff */
[----:B------:R-:W-:Y:S01]  /*4210*/  STL [R1+0x9c], R178 ;  /* 0x00009cb201007387 */ /* 0x000fe20000100800 */
[----:B------:R-:W-:-:S02]  /*4220*/  LEA.HI.X.SX32 R149, R157, R19, 0x2, P1 ;  /* 0x000000139d957211 */ /* 0x000fc400008f16ff */
[C---:B------:R-:W-:Y:S01]  /*4230*/  LEA R152, P1, R158.reuse, R216, 0x2 ;  /* 0x000000d89e987211 */ /* 0x040fe200078210ff */
[----:B------:R-:W-:Y:S03]  /*4240*/  STL [R1+0x98], R194 ;  /* 0x000098c201007387 */ /* 0x000fe60000100800 */
[----:B-1----:R-:W-:Y:S01]  /*4250*/  LEA.HI.X.SX32 R153, R158, R19, 0x2, P1 ;  /* 0x000000139e997211 */ /* 0x002fe200008f16ff */
[----:B------:R1:W-:Y:S04]  /*4260*/  STL [R1+0x90], R184 ;  /* 0x000090b801007387 */ /* 0x0003e80000100800 */
[----:B------:R-:W-:Y:S04]  /*4270*/  STL [R1+0x94], R210 ;  /* 0x000094d201007387 */ /* 0x000fe80000100800 */
[----:B------:R-:W-:Y:S01]  /*4280*/  STL [R1+0x8c], R180 ;  /* 0x00008cb401007387 */ /* 0x000fe20000100800 */
[----:B-1----:R-:W-:-:S03]  /*4290*/  IMAD R184, R155, UR9, RZ ;  /* 0x000000099bb87c24 */ /* 0x002fc6000f8e02ff */
[----:B------:R-:W-:Y:S04]  /*42a0*/  STL [R1+0x88], R196 ;  /* 0x000088c401007387 */ /* 0x000fe80000100800 */
[----:B------:R1:W-:Y:S04]  /*42b0*/  STL [R1+0x84], R157 ;  /* 0x0000849d01007387 */ /* 0x0003e80000100800 */
[----:B------:R-:W-:Y:S04]  /*42c0*/  STL [R1+0x80], R182 ;  /* 0x000080b601007387 */ /* 0x000fe80000100800 */
[----:B------:R-:W-:Y:S01]  /*42d0*/  STL [R1+0x7c], R198 ;  /* 0x00007cc601007387 */ /* 0x000fe20000100800 */
[----:B-1----:R-:W-:Y:S01]  /*42e0*/  IMAD R157, R151, UR9, RZ ;  /* 0x00000009979d7c24 */ /* 0x002fe2000f8e02ff */
[----:B------:R-:W-:-:S02]  /*42f0*/  LEA.HI.X.SX32 R151, R183, R19, 0x2, P6 ;  /* 0x00000013b7977211 */ /* 0x000fc400030f16ff */
[----:B------:R-:W-:Y:S01]  /*4300*/  STL [R1+0x74], R183 ;  /* 0x000074b701007387 */ /* 0x000fe20000100800 */
[----:B------:R-:W-:-:S03]  /*4310*/  LEA R154, P6, R172, R216, 0x2 ;  /* 0x000000d8ac9a7211 */ /* 0x000fc600078c10ff */
[----:B------:R1:W-:Y:S01]  /*4320*/  STL [R1+0x68], R158 ;  /* 0x0000689e01007387 */ /* 0x0003e20000100800 */
[----:B------:R-:W-:-:S03]  /*4330*/  LEA.HI.X.SX32 R155, R172, R19, 0x2, P6 ;  /* 0x00000013ac9b7211 */ /* 0x000fc600030f16ff */
[----:B------:R2:W-:Y:S04]  /*4340*/  STL [R1+0x58], R172 ;  /* 0x000058ac01007387 */ /* 0x0005e80000100800 */
[----:B------:R-:W-:Y:S01]  /*4350*/  STL [R1+0x78], R157 ;  /* 0x0000789d01007387 */ /* 0x000fe20000100800 */
[----:B-1----:R-:W-:-:S03]  /*4360*/  LEA R158, P1, R175, R216, 0x2 ;  /* 0x000000d8af9e7211 */ /* 0x002fc600078210ff */
[----:B------:R1:W-:Y:S01]  /*4370*/  STL [R1+0x70], R184 ;  /* 0x000070b801007387 */ /* 0x0003e20000100800 */
[-C--:B--2---:R-:W-:Y:S02]  /*4380*/  LEA R172, P6, R179, R216.reuse, 0x2 ;  /* 0x000000d8b3ac7211 */ /* 0x084fe400078c10ff */
[-C--:B------:R-:W-:Y:S01]  /*4390*/  LEA.HI.X.SX32 R159, R175, R19.reuse, 0x2, P1 ;  /* 0x00000013af9f7211 */ /* 0x080fe200008f16ff */
[----:B------:R2:W-:Y:S01]  /*43a0*/  STL [R1+0x64], R186 ;  /* 0x000064ba01007387 */ /* 0x0005e20000100800 */
[-C--:B------:R-:W-:Y:S02]  /*43b0*/  LEA R174, P1, R178, R216.reuse, 0x2 ;  /* 0x000000d8b2ae7211 */ /* 0x080fe400078210ff */
[-C--:B------:R-:W-:Y:S01]  /*43c0*/  LEA.HI.X.SX32 R173, R179, R19.reuse, 0x2, P6 ;  /* 0x00000013b3ad7211 */ /* 0x080fe200030f16ff */
[----:B------:R3:W-:Y:S01]  /*43d0*/  STL [R1+0x54], R188 ;  /* 0x000054bc01007387 */ /* 0x0007e20000100800 */
[-C--:B------:R-:W-:Y:S02]  /*43e0*/  LEA R176, P6, R180, R216.reuse, 0x2 ;  /* 0x000000d8b4b07211 */ /* 0x080fe400078c10ff */
[----:B------:R-:W-:Y:S01]  /*43f0*/  LEA.HI.X.SX32 R175, R178, R19, 0x2, P1 ;  /* 0x00000013b2af7211 */ /* 0x000fe200008f16ff */
[----:B------:R4:W-:Y:S01]  /*4400*/  STL [R1+0x6c], R200 ;  /* 0x00006cc801007387 */ /* 0x0009e20000100800 */
[----:B------:R-:W-:-:S02]  /*4410*/  LEA R178, P1, R182, R216, 0x2 ;  /* 0x000000d8b6b27211 */ /* 0x000fc400078210ff */
[-C--:B------:R-:W-:Y:S01]  /*4420*/  LEA.HI.X.SX32 R177, R180, R19.reuse, 0x2, P6 ;  /* 0x00000013b4b17211 */ /* 0x080fe200030f16ff */
[----:B------:R5:W-:Y:S01]  /*4430*/  STL [R1+0x60], R202 ;  /* 0x000060ca01007387 */ /* 0x000be20000100800 */
[-C--:B------:R-:W-:Y:S02]  /*4440*/  LEA R180, P6, R184, R216.reuse, 0x2 ;  /* 0x000000d8b8b47211 */ /* 0x080fe400078c10ff */
[-C--:B------:R-:W-:Y:S01]  /*4450*/  LEA.HI.X.SX32 R179, R182, R19.reuse, 0x2, P1 ;  /* 0x00000013b6b37211 */ /* 0x080fe200008f16ff */
[----:B------:R-:W-:Y:S01]  /*4460*/  LDGSTS.E [R21+0x4000], desc[UR16][R138.64], !P2 ;  /* 0x040000008a157fae */ /* 0x000fe2000d121850 */
[-C--:B------:R-:W-:Y:S02]  /*4470*/  LEA R182, P1, R186, R216.reuse, 0x2 ;  /* 0x000000d8bab67211 */ /* 0x080fe400078210ff */
[----:B------:R-:W-:Y:S01]  /*4480*/  LEA.HI.X.SX32 R181, R184, R19, 0x2, P6 ;  /* 0x00000013b8b57211 */ /* 0x000fe200030f16ff */
[----:B------:R-:W-:Y:S01]  /*4490*/  LDGSTS.E [R21+0x4004], desc[UR16][R132.64], !P3 ;  /* 0x0400400084157fae */ /* 0x000fe2000d921850 */
[----:B-1----:R-:W-:-:S02]  /*44a0*/  LEA R184, P6, R188, R216, 0x2 ;  /* 0x000000d8bcb87211 */ /* 0x002fc400078c10ff */
[-C--:B------:R-:W-:Y:S01]  /*44b0*/  LEA.HI.X.SX32 R183, R186, R19.reuse, 0x2, P1 ;  /* 0x00000013bab77211 */ /* 0x080fe200008f16ff */
[----:B------:R-:W-:Y:S01]  /*44c0*/  LDGSTS.E [R21+0x4008], desc[UR16][R134.64], !P4 ;  /* 0x0400800086157fae */ /* 0x000fe2000e121850 */
[-C--:B--2---:R-:W-:Y:S02]  /*44d0*/  LEA R186, P1, R0, R216.reuse, 0x2 ;  /* 0x000000d800ba7211 */ /* 0x084fe400078210ff */
[-C--:B------:R-:W-:Y:S02]  /*44e0*/  LEA.HI.X.SX32 R185, R188, R19.reuse, 0x2, P6 ;  /* 0x00000013bcb97211 */ /* 0x080fe400030f16ff */
[-C--:B---3--:R-:W-:Y:S02]  /*44f0*/  LEA R188, P6, R192, R216.reuse, 0x2 ;  /* 0x000000d8c0bc7211 */ /* 0x088fe400078c10ff */
[----:B------:R-:W-:Y:S01]  /*4500*/  LEA.HI.X.SX32 R187, R0, R19, 0x2, P1 ;  /* 0x0000001300bb7211 */ /* 0x000fe200008f16ff */
[----:B------:R-:W-:Y:S01]  /*4510*/  IMAD R0, R189, UR9, RZ ;  /* 0x00000009bd007c24 */ /* 0x000fe2000f8e02ff */
[----:B------:R-:W-:-:S02]  /*4520*/  LEA R190, P1, R194, R216, 0x2 ;  /* 0x000000d8c2be7211 */ /* 0x000fc400078210ff */
[-C--:B------:R-:W-:Y:S02]  /*4530*/  LEA.HI.X.SX32 R189, R192, R19.reuse, 0x2, P6 ;  /* 0x00000013c0bd7211 */ /* 0x080fe400030f16ff */
[-C--:B------:R-:W-:Y:S01]  /*4540*/  LEA R192, P6, R196, R216.reuse, 0x2 ;  /* 0x000000d8c4c07211 */ /* 0x080fe200078c10ff */
[----:B------:R-:W-:Y:S01]  /*4550*/  STL [R1+0x5c], R0 ;  /* 0x00005c0001007387 */ /* 0x000fe20000100800 */
[-C--:B------:R-:W-:Y:S02]  /*4560*/  LEA.HI.X.SX32 R191, R194, R19.reuse, 0x2, P1 ;  /* 0x00000013c2bf7211 */ /* 0x080fe400008f16ff */
[-C--:B------:R-:W-:Y:S01]  /*4570*/  LEA R194, P1, R198, R216.reuse, 0x2 ;  /* 0x000000d8c6c27211 */ /* 0x080fe200078210ff */
[----:B------:R1:W-:Y:S01]  /*4580*/  STL [R1+0x50], R204 ;  /* 0x000050cc01007387 */ /* 0x0003e20000100800 */
[-C--:B------:R-:W-:Y:S02]  /*4590*/  LEA.HI.X.SX32 R193, R196, R19.reuse, 0x2, P6 ;  /* 0x00000013c4c17211 */ /* 0x080fe400030f16ff */
[----:B------:R-:W-:Y:S01]  /*45a0*/  LEA R196, P6, R200, R216, 0x2 ;  /* 0x000000d8c8c47211 */ /* 0x000fe200078c10ff */
[----:B------:R2:W-:Y:S01]  /*45b0*/  STL [R1+0x4c], R208 ;  /* 0x00004cd001007387 */ /* 0x0005e20000100800 */
[----:B------:R-:W-:-:S02]  /*45c0*/  LEA.HI.X.SX32 R195, R198, R19, 0x2, P1 ;  /* 0x00000013c6c37211 */ /* 0x000fc400008f16ff */
[-C--:B------:R-:W-:Y:S02]  /*45d0*/  LEA R198, P1, R202, R216.reuse, 0x2 ;  /* 0x000000d8cac67211 */ /* 0x080fe400078210ff */
[-C--:B------:R-:W-:Y:S02]  /*45e0*/  LEA.HI.X.SX32 R197, R200, R19.reuse, 0x2, P6 ;  /* 0x00000013c8c57211 */ /* 0x080fe400030f16ff */
[-C--:B----4-:R-:W-:Y:S02]  /*45f0*/  LEA R200, P6, R204, R216.reuse, 0x2 ;  /* 0x000000d8ccc87211 */ /* 0x090fe400078c10ff */
[-C--:B------:R-:W-:Y:S02]  /*4600*/  LEA.HI.X.SX32 R199, R202, R19.reuse, 0x2, P1 ;  /* 0x00000013cac77211 */ /* 0x080fe400008f16ff */
[----:B-----5:R-:W-:Y:S02]  /*4610*/  LEA R202, P1, R206, R216, 0x2 ;  /* 0x000000d8ceca7211 */ /* 0x020fe400078210ff */
[----:B------:R-:W-:-:S02]  /*4620*/  LEA.HI.X.SX32 R201, R204, R19, 0x2, P6 ;  /* 0x00000013ccc97211 */ /* 0x000fc400030f16ff */
[-C--:B-1----:R-:W-:Y:S02]  /*4630*/  LEA R204, P6, R208, R216.reuse, 0x2 ;  /* 0x000000d8d0cc7211 */ /* 0x082fe400078c10ff */
[-C--:B------:R-:W-:Y:S02]  /*4640*/  LEA.HI.X.SX32 R203, R206, R19.reuse, 0x2, P1 ;  /* 0x00000013cecb7211 */ /* 0x080fe400008f16ff */
[-C--:B------:R-:W-:Y:S02]  /*4650*/  LEA R206, P1, R210, R216.reuse, 0x2 ;  /* 0x000000d8d2ce7211 */ /* 0x080fe400078210ff */
[-C--:B------:R-:W-:Y:S02]  /*4660*/  LEA.HI.X.SX32 R205, R208, R19.reuse, 0x2, P6 ;  /* 0x00000013d0cd7211 */ /* 0x080fe400030f16ff */
[----:B--2---:R-:W-:Y:S02]  /*4670*/  LEA R208, P6, R233, R216, 0x2 ;  /* 0x000000d8e9d07211 */ /* 0x004fe400078c10ff */
[----:B------:R-:W-:-:S02]  /*4680*/  LEA.HI.X.SX32 R207, R210, R19, 0x2, P1 ;  /* 0x00000013d2cf7211 */ /* 0x000fc400008f16ff */
[-C--:B------:R-:W-:Y:S02]  /*4690*/  LEA R210, P1, R157, R216.reuse, 0x2 ;  /* 0x000000d89dd27211 */ /* 0x080fe400078210ff */
[-C--:B------:R-:W-:Y:S02]  /*46a0*/  LEA.HI.X.SX32 R209, R233, R19.reuse, 0x2, P6 ;  /* 0x00000013e9d17211 */ /* 0x080fe400030f16ff */
[-C--:B------:R-:W-:Y:S02]  /*46b0*/  LEA R212, P6, R232, R216.reuse, 0x2 ;  /* 0x000000d8e8d47211 */ /* 0x080fe400078c10ff */
[-C--:B------:R-:W-:Y:S02]  /*46c0*/  LEA.HI.X.SX32 R211, R157, R19.reuse, 0x2, P1 ;  /* 0x000000139dd37211 */ /* 0x080fe400008f16ff */
[----:B------:R-:W-:Y:S02]  /*46d0*/  LEA R214, P1, R0, R216, 0x2 ;  /* 0x000000d800d67211 */ /* 0x000fe400078210ff */
[----:B------:R-:W-:-:S02]  /*46e0*/  LEA.HI.X.SX32 R213, R232, R19, 0x2, P6 ;  /* 0x00000013e8d57211 */ /* 0x000fc400030f16ff */
[----:B------:R-:W-:Y:S02]  /*46f0*/  ISETP.GE.U32.AND P6, PT, R215, 0x7fffff80, PT ;  /* 0x7fffff80d700780c */ /* 0x000fe40003fc6070 */
[-C--:B------:R-:W-:Y:S01]  /*4700*/  LEA.HI.X.SX32 R215, R0, R19.reuse, 0x2, P1 ;  /* 0x0000001300d77211 */ /* 0x080fe200008f16ff */
[----:B------:R-:W-:Y:S01]  /*4710*/  VIADD R0, R20, 0xffffffc0 ;  /* 0xffffffc014007836 */ /* 0x000fe20000000000 */
[C---:B------:R-:W-:Y:S02]  /*4720*/  LEA R216, P1, R231.reuse, R216, 0x2 ;  /* 0x000000d8e7d87211 */ /* 0x040fe400078210ff */
[----:B------:R-:W-:Y:S02]  /*4730*/  LOP3.LUT R157, R2, 0x20, RZ, 0x3c, !PT ;  /* 0x00000020029d7812 */ /* 0x000fe400078e3cff */
[----:B------:R-:W-:Y:S01]  /*4740*/  LEA.HI.X.SX32 R217, R231, R19, 0x2, P1 ;  /* 0x00000013e7d97211 */ /* 0x000fe200008f16ff */
[----:B------:R-:W-:Y:S01]  /*4750*/  IMAD.SHL.U32 R19, R234, 0x40, RZ ;  /* 0x00000040ea137824 */ /* 0x000fe200078e00ff */
[----:B------:R-:W-:Y:S01]  /*4760*/  ISETP.GE.U32.AND P1, PT, R0, 0x7fffff81, PT ;  /* 0x7fffff810000780c */ /* 0x000fe20003f26070 */
[----:B------:R-:W-:Y:S01]  /*4770*/  VIADD R225, R157, UR8 ;  /* 0x000000089de17c36 */ /* 0x000fe20008000000 */
[----:B------:R-:W-:Y:S01]  /*4780*/  LOP3.LUT R157, R2, 0x40, RZ, 0x3c, !PT ;  /* 0x00000040029d7812 */ /* 0x000fe200078e3cff */
[----:B------:R-:W-:-:S04]  /*4790*/  IMAD.WIDE R228, R19, 0x4, R24 ;  /* 0x0000000413e47825 */ /* 0x000fc800078e0218 */
[C---:B------:R-:W-:Y:S02]  /*47a0*/  VIADD R25, R2.reuse, UR8 ;  /* 0x0000000802197c36 */ /* 0x040fe40008000000 */
[----:B------:R-:W-:Y:S01]  /*47b0*/  VIADD R226, R157, UR8 ;  /* 0x000000089de27c36 */ /* 0x000fe20008000000 */
[----:B------:R-:W-:-:S03]  /*47c0*/  LOP3.LUT R157, R2, 0x60, RZ, 0x3c, !PT ;  /* 0x00000060029d7812 */ /* 0x000fc600078e3cff */
[----:B------:R-:W-:Y:S02]  /*47d0*/  LDGSTS.E [R21+0x400c], desc[UR16][R136.64], !P1 ;  /* 0x0400c00088157fae */ /* 0x000fe4000c921850 */
[----:B------:R-:W-:Y:S02]  /*47e0*/  VIADD R24, R157, UR8 ;  /* 0x000000089d187c36 */ /* 0x000fe40008000000 */
[----:B------:R-:W0:Y:S04]  /*47f0*/  LDGDEPBAR ;  /* 0x00000000000079af */ /* 0x000e280000000000 */
[----:B------:R-:W-:Y:S04]  /*4800*/  LDGSTS.E [R25+0x18000], desc[UR16][R140.64], P0 ;  /* 0x180000008c197fae */ /* 0x000fe80008121850 */
        /* <DEDUP_REMOVED lines=31> */
[----:B------:R-:W0:Y:S01]  /*4a00*/  LDGDEPBAR ;  /* 0x00000000000079af */ /* 0x000e220000000000 */
[----:B------:R-:W-:Y:S01]  /*4a10*/  BAR.SYNC.DEFER_BLOCKING 0x0 ;  /* 0x0000000000007b1d */ /* 0x000fe20000010000 */
[----:B------:R-:W-:-:S04]  /*4a20*/  IMAD.WIDE R26, R19, 0x4, R26 ;  /* 0x00000004131a7825 */ /* 0x000fc800078e021a */
[C---:B------:R-:W-:Y:S01]  /*4a30*/  IMAD.WIDE R28, R19.reuse, 0x4, R28 ;  /* 0x00000004131c7825 */ /* 0x040fe200078e021c */
[----:B------:R-:W2:Y:S04]  /*4a40*/  LDL.LU R157, [R1+0xd0] ;  /* 0x0000d000019d7983 */ /* 0x000ea80000300800 */
[----:B------:R-:W-:Y:S01]  /*4a50*/  @!PT LDS RZ, [RZ] ;  /* 0x00000000fffff984 */ /* 0x000fe20000000800 */
[----:B------:R-:W-:Y:S01]  /*4a60*/  @!PT LDS RZ, [RZ] ;  /* 0x00000000fffff984 */ /* 0x000fe20000000800 */
[----:B------:R-:W-:Y:S01]  /*4a70*/  @!PT LDS RZ, [RZ] ;  /* 0x00000000fffff984 */ /* 0x000fe20000000800 */
[----:B------:R-:W-:Y:S04]  /*4a80*/  LDGSTS.E [R224+0x8000], desc[UR16][R228.64], !P6 ;  /* 0x08000000e4e07fae */ /* 0x000fe8000f121850 */
[----:B------:R1:W-:Y:S01]  /*4a90*/  LDGSTS.E [R224+0x8004], desc[UR16][R26.64], !P5 ;  /* 0x080040001ae07fae */ /* 0x0003e2000e921850 */
[----:B------:R-:W-:-:S04]  /*4aa0*/  IMAD.WIDE R30, R19, 0x4, R30 ;  /* 0x00000004131e7825 */ /* 0x000fc800078e021e */
[C---:B------:R-:W-:Y:S01]  /*4ab0*/  IMAD.WIDE R62, R19.reuse, 0x4, R62 ;  /* 0x00000004133e7825 */ /* 0x040fe200078e023e */
[----:B------:R-:W3:Y:S03]  /*4ac0*/  LDL R228, [R1+0xc0] ;  /* 0x0000c00001e47983 */ /* 0x000ee60000100800 */
[C---:B------:R-:W-:Y:S01]  /*4ad0*/  IMAD.WIDE R64, R19.reuse, 0x4, R64 ;  /* 0x0000000413407825 */ /* 0x040fe200078e0240 */
[----:B-1----:R-:W1:Y:S03]  /*4ae0*/  LDC R27, c[0x0][0x230] ;  /* 0x00008c00ff1b7b82 */ /* 0x002e660000000800 */
[----:B------:R-:W-:Y:S01]  /*4af0*/  VIADD R26, R20, 0xffffffbd ;  /* 0xffffffbd141a7836 */ /* 0x000fe20000000000 */
[----:B------:R-:W4:Y:S01]  /*4b00*/  S2R R229, SR_TID.X ;  /* 0x0000000000e57919 */ /* 0x000f220000002100 */
[----:B------:R-:W-:-:S03]  /*4b10*/  IMAD.WIDE R66, R19, 0x4, R66 ;  /* 0x0000000413427825 */ /* 0x000fc600078e0242 */
[----:B------:R-:W-:Y:S01]  /*4b20*/  ISETP.GE.U32.AND P1, PT, R26, 0x7fffff7e, PT ;  /* 0x7fffff7e1a00780c */ /* 0x000fe20003f26070 */
[C---:B------:R-:W-:Y:S02]  /*4b30*/  VIADD R26, R20.reuse, 0xffffffbc ;  /* 0xffffffbc141a7836 */ /* 0x040fe40000000000 */
[----:B------:R-:W-:Y:S02]  /*4b40*/  VIADD R20, R20, 0xffffff9f ;  /* 0xffffff9f14147836 */ /* 0x000fe40000000000 */
[C---:B------:R-:W-:Y:S01]  /*4b50*/  IMAD.WIDE R68, R19.reuse, 0x4, R68 ;  /* 0x0000000413447825 */ /* 0x040fe200078e0244 */
[----:B------:R-:W-:Y:S02]  /*4b60*/  ISETP.GE.U32.AND P0, PT, R26, 0x7fffff7d, PT ;  /* 0x7fffff7d1a00780c */ /* 0x000fe40003f06070 */
[----:B------:R-:W5:Y:S01]  /*4b70*/  LDC R26, c[0x0][0x230] ;  /* 0x00008c00ff1a7b82 */ /* 0x000f620000000800 */
[----:B------:R-:W-:-:S04]  /*4b80*/  IMAD.WIDE R32, R19, 0x4, R32 ;  /* 0x0000000413207825 */ /* 0x000fc800078e0220 */
[----:B------:R4:W-:Y:S01]  /*4b90*/  LDGSTS.E [R224+0x8008], desc[UR16][R28.64], !P1 ;  /* 0x080080001ce07fae */ /* 0x0009e2000c921850 */
[----:B------:R-:W-:Y:S01]  /*4ba0*/  ISETP.GE.U32.AND P1, PT, R20, 0x7fffff60, PT ;  /* 0x7fffff601400780c */ /* 0x000fe20003f26070 */
[----:B------:R-:W-:-:S04]  /*4bb0*/  IMAD.WIDE R34, R19, 0x4, R34 ;  /* 0x0000000413227825 */ /* 0x000fc800078e0222 */
[----:B-1----:R-:W-:Y:S01]  /*4bc0*/  VIADD R20, R27, 0xffffff9e ;  /* 0xffffff9e1b147836 */ /* 0x002fe20000000000 */
[----:B------:R-:W-:Y:S01]  /*4bd0*/  LDGSTS.E [R224+0x800c], desc[UR16][R30.64], !P0 ;  /* 0x0800c0001ee07fae */ /* 0x000fe2000c121850 */
[----:B------:R-:W1:Y:S01]  /*4be0*/  LDC R27, c[0x0][0x230] ;  /* 0x00008c00ff1b7b82 */ /* 0x000e620000000800 */
[C---:B------:R-:W-:Y:S02]  /*4bf0*/  IMAD.WIDE R36, R19.reuse, 0x4, R36 ;  /* 0x0000000413247825 */ /* 0x040fe400078e0224 */
[----:B------:R-:W-:Y:S02]  /*4c00*/  ISETP.GE.U32.AND P0, PT, R20, 0x7fffff5f, PT ;  /* 0x7fffff5f1400780c */ /* 0x000fe40003f06070 */
[----:B------:R-:W-:Y:S01]  /*4c10*/  IMAD.WIDE R38, R19, 0x4, R38 ;  /* 0x0000000413267825 */ /* 0x000fe200078e0226 */
[----:B------:R5:W-:Y:S01]  /*4c20*/  LDGSTS.E [R224+0xc000], desc[UR16][R62.64], !P1 ;  /* 0x0c0000003ee07fae */ /* 0x000be2000c921850 */
[----:B----4-:R-:W-:Y:S01]  /*4c30*/  LOP3.LUT R229, R229, 0x3f, RZ, 0xc0, !PT ;  /* 0x0000003fe5e57812 */ /* 0x010fe200078ec0ff */
[----:B------:R-:W4:Y:S01]  /*4c40*/  LDC R29, c[0x0][0x230] ;  /* 0x00008c00ff1d7b82 */ /* 0x000f220000000800 */
[----:B------:R-:W-:-:S04]  /*4c50*/  IMAD.WIDE R70, R19, 0x4, R70 ;  /* 0x0000000413467825 */ /* 0x000fc800078e0246 */
[----:B-----5:R-:W-:Y:S02]  /*4c60*/  VIADD R20, R26, 0xffffff9d ;  /* 0xffffff9d1a147836 */ /* 0x020fe40000000000 */
[C---:B------:R-:W-:Y:S01]  /*4c70*/  IMAD.WIDE R72, R19.reuse, 0x4, R72 ;  /* 0x0000000413487825 */ /* 0x040fe200078e0248 */
[----:B------:R-:W5:Y:S01]  /*4c80*/  LDC R26, c[0x0][0x230] ;  /* 0x00008c00ff1a7b82 */ /* 0x000f620000000800 */
[----:B------:R-:W-:Y:S01]  /*4c90*/  LDGSTS.E [R224+0xc004], desc[UR16][R64.64], !P0 ;  /* 0x0c00400040e07fae */ /* 0x000fe2000c121850 */
[----:B------:R-:W-:Y:S01]  /*4ca0*/  ISETP.GE.U32.AND P1, PT, R20, 0x7fffff5e, PT ;  /* 0x7fffff5e1400780c */ /* 0x000fe20003f26070 */
[----:B------:R-:W-:-:S04]  /*4cb0*/  IMAD.WIDE R74, R19, 0x4, R74 ;  /* 0x00000004134a7825 */ /* 0x000fc800078e024a */
[----:B------:R-:W-:Y:S01]  /*4cc0*/  IMAD.WIDE R76, R19, 0x4, R76 ;  /* 0x00000004134c7825 */ /* 0x000fe200078e024c */
[----:B------:R-:W4:Y:S03]  /*4cd0*/  LDC R62, c[0x0][0x230] ;  /* 0x00008c00ff3e7b82 */ /* 0x000f260000000800 */
[----:B-1----:R-:W-:Y:S02]  /*4ce0*/  VIADD R20, R27, 0xffffff9c ;  /* 0xffffff9c1b147836 */ /* 0x002fe40000000000 */
[C---:B------:R-:W-:Y:S02]  /*4cf0*/  IMAD.WIDE R40, R19.reuse, 0x4, R40 ;  /* 0x0000000413287825 */ /* 0x040fe400078e0228 */
[----:B------:R1:W-:Y:S01]  /*4d00*/  LDGSTS.E [R224+0xc008], desc[UR16][R66.64], !P1 ;  /* 0x0c00800042e07fae */ /* 0x0003e2000c921850 */
[----:B------:R-:W1:Y:S01]  /*4d10*/  LDC R63, c[0x0][0x230] ;  /* 0x00008c00ff3f7b82 */ /* 0x000e620000000800 */
[----:B------:R-:W-:Y:S01]  /*4d20*/  ISETP.GE.U32.AND P0, PT, R20, 0x7fffff5d, PT ;  /* 0x7fffff5d1400780c */ /* 0x000fe20003f06070 */
[----:B------:R-:W-:-:S04]  /*4d30*/  IMAD.WIDE R42, R19, 0x4, R42 ;  /* 0x00000004132a7825 */ /* 0x000fc800078e022a */
[C---:B------:R-:W-:Y:S02]  /*4d40*/  IMAD.WIDE R44, R19.reuse, 0x4, R44 ;  /* 0x00000004132c7825 */ /* 0x040fe400078e022c */
[----:B------:R-:W1:Y:S02]  /*4d50*/  LDC R27, c[0x0][0x230] ;  /* 0x00008c00ff1b7b82 */ /* 0x000e640000000800 */
[----:B-----5:R-:W-:Y:S02]  /*4d60*/  VIADD R20, R26, 0xffffff95 ;  /* 0xffffff951a147836 */ /* 0x020fe40000000000 */
[----:B------:R-:W-:Y:S02]  /*4d70*/  IMAD.WIDE R46, R19, 0x4, R46 ;  /* 0x00000004132e7825 */ /* 0x000fe400078e022e */
[----:B------:R-:W-:Y:S01]  /*4d80*/  LDGSTS.E [R224+0xc00c], desc[UR16][R68.64], !P0 ;  /* 0x0c00c00044e07fae */ /* 0x000fe2000c121850 */
[----:B------:R-:W-:Y:S01]  /*4d90*/  ISETP.GE.U32.AND P1, PT, R20, 0x7fffff56, PT ;  /* 0x7fffff561400780c */ /* 0x000fe20003f26070 */
[----:B------:R-:W5:Y:S01]  /*4da0*/  LDC R30, c[0x0][0x230] ;  /* 0x00008c00ff1e7b82 */ /* 0x000f620000000800 */
[----:B----4-:R-:W-:-:S02]  /*4db0*/  VIADD R20, R62, 0xffffff96 ;  /* 0xffffff963e147836 */ /* 0x010fc40000000000 */
[----:B------:R-:W-:-:S03]  /*4dc0*/  IMAD.WIDE R78, R19, 0x4, R78 ;  /* 0x00000004134e7825 */ /* 0x000fc600078e024e */
[----:B------:R-:W-:Y:S01]  /*4dd0*/  ISETP.GE.U32.AND P2, PT, R20, 0x7fffff57, PT ;  /* 0x7fffff571400780c */ /* 0x000fe20003f46070 */
[----:B------:R-:W-:Y:S01]  /*4de0*/  VIADD R20, R29, 0xffffffb7 ;  /* 0xffffffb71d147836 */ /* 0x000fe20000000000 */
[----:B------:R-:W4:Y:S01]  /*4df0*/  LDC R28, c[0x0][0x230] ;  /* 0x00008c00ff1c7b82 */ /* 0x000f220000000800 */
[----:B-1----:R-:W-:Y:S02]  /*4e00*/  VIADD R26, R63, 0xffffffbb ;  /* 0xffffffbb3f1a7836 */ /* 0x002fe40000000000 */
[C---:B------:R-:W-:Y:S01]  /*4e10*/  IMAD.WIDE R80, R19.reuse, 0x4, R80 ;  /* 0x0000000413507825 */ /* 0x040fe200078e0250 */
[----:B------:R-:W-:Y:S02]  /*4e20*/  ISETP.GE.U32.AND P0, PT, R20, 0x7fffff78, PT ;  /* 0x7fffff781400780c */ /* 0x000fe40003f06070 */
[----:B------:R-:W-:Y:S01]  /*4e30*/  ISETP.GE.U32.AND P6, PT, R26, 0x7fffff7c, PT ;  /* 0x7fffff7c1a00780c */ /* 0x000fe20003fc6070 */
[----:B------:R-:W-:Y:S01]  /*4e40*/  IMAD.WIDE R82, R19, 0x4, R82 ;  /* 0x0000000413527825 */ /* 0x000fe200078e0252 */
[----:B------:R-:W1:Y:S03]  /*4e50*/  LDC R31, c[0x0][0x230] ;  /* 0x00008c00ff1f7b82 */ /* 0x000e660000000800 */
[----:B------:R-:W-:-:S02]  /*4e60*/  VIADD R27, R27, 0xffffffba ;  /* 0xffffffba1b1b7836 */ /* 0x000fc40000000000 */
[----:B------:R-:W-:-:S03]  /*4e70*/  IMAD.WIDE R84, R19, 0x4, R84 ;  /* 0x0000000413547825 */ /* 0x000fc600078e0254 */
[----:B------:R-:W1:Y:S01]  /*4e80*/  LDC R62, c[0x0][0x230] ;  /* 0x00008c00ff3e7b82 */ /* 0x000e620000000800 */
[----:B-----5:R-:W-:Y:S01]  /*4e90*/  VIADD R26, R30, 0xffffffb9 ;  /* 0xffffffb91e1a7836 */ /* 0x020fe20000000000 */
[----:B------:R-:W-:Y:S01]  /*4ea0*/  ISETP.GE.U32.AND P3, PT, R27, 0x7fffff7b, PT ;  /* 0x7fffff7b1b00780c */ /* 0x000fe20003f66070 */
[----:B------:R5:W-:Y:S01]  /*4eb0*/  LDGSTS.E [R223+0x8000], desc[UR16][R32.64], !P6 ;  /* 0x0800000020df7fae */ /* 0x000be2000f121850 */
[C---:B------:R-:W-:Y:S02]  /*4ec0*/  IMAD.WIDE R48, R19.reuse, 0x4, R48 ;  /* 0x0000000413307825 */ /* 0x040fe400078e0230 */
[----:B------:R-:W-:Y:S02]  /*4ed0*/  ISETP.GE.U32.AND P4, PT, R26, 0x7fffff7a, PT ;  /* 0x7fffff7a1a00780c */ /* 0x000fe40003f86070 */
[----:B------:R-:W5:Y:S01]  /*4ee0*/  LDC R66, c[0x0][0x230] ;  /* 0x00008c00ff427b82 */ /* 0x000f620000000800 */
[----:B----4-:R-:W-:Y:S02]  /*4ef0*/  VIADD R26, R28, 0xffffffb8 ;  /* 0xffffffb81c1a7836 */ /* 0x010fe40000000000 */
[----:B------:R-:W-:-:S03]  /*4f00*/  IMAD.WIDE R50, R19, 0x4, R50 ;  /* 0x0000000413327825 */ /* 0x000fc600078e0232 */
[----:B------:R-:W-:Y:S01]  /*4f10*/  ISETP.GE.U32.AND P5, PT, R26, 0x7fffff79, PT ;  /* 0x7fffff791a00780c */ /* 0x000fe20003fa6070 */
[----:B------:R4:W-:Y:S01]  /*4f20*/  LDGSTS.E [R223+0x8004], desc[UR16][R34.64], !P3 ;  /* 0x0800400022df7fae */ /* 0x0009e2000d921850 */
[----:B------:R-:W4:Y:S01]  /*4f30*/  LDC R63, c[0x0][0x230] ;  /* 0x00008c00ff3f7b82 */ /* 0x000f220000000800 */
[----:B-1----:R-:W-:Y:S02]  /*4f40*/  VIADD R20, R31, 0xffffff9b ;  /* 0xffffff9b1f147836 */ /* 0x002fe40000000000 */
[----:B------:R-:W-:Y:S01]  /*4f50*/  LDGSTS.E [R223+0x8008], desc[UR16][R36.64], !P4 ;  /* 0x0800800024df7fae */ /* 0x000fe2000e121850 */
[----:B------:R-:W-:Y:S02]  /*4f60*/  IMAD.WIDE R52, R19, 0x4, R52 ;  /* 0x0000000413347825 */ /* 0x000fe400078e0234 */
[----:B------:R-:W-:Y:S02]  /*4f70*/  ISETP.GE.U32.AND P6, PT, R20, 0x7fffff5c, PT ;  /* 0x7fffff5c1400780c */ /* 0x000fe40003fc6070 */
[----:B------:R-:W1:Y:S01]  /*4f80*/  LDC R64, c[0x0][0x230] ;  /* 0x00008c00ff407b82 */ /* 0x000e620000000800 */
[----:B------:R-:W-:-:S02]  /*4f90*/  VIADD R20, R62, 0xffffff9a ;  /* 0xffffff9a3e147836 */ /* 0x000fc40000000000 */
[----:B------:R-:W-:Y:S01]  /*4fa0*/  LDGSTS.E [R223+0x800c], desc[UR16][R38.64], !P5 ;  /* 0x0800c00026df7fae */ /* 0x000fe2000e921850 */
[C---:B------:R-:W-:Y:S02]  /*4fb0*/  IMAD.WIDE R102, R19.reuse, 0x4, R102 ;  /* 0x0000000413667825 */ /* 0x040fe400078e0266 */
[----:B------:R-:W-:Y:S02]  /*4fc0*/  ISETP.GE.U32.AND P3, PT, R20, 0x7fffff5b, PT ;  /* 0x7fffff5b1400780c */ /* 0x000fe40003f66070 */
[----:B------:R-:W1:Y:S01]  /*4fd0*/  LDC R27, c[0x0][0x230] ;  /* 0x00008c00ff1b7b82 */ /* 0x000e620000000800 */
[----:B-----5:R-:W-:Y:S02]  /*4fe0*/  VIADD R20, R66, 0xffffff99 ;  /* 0xffffff9942147836 */ /* 0x020fe40000000000 */
[----:B------:R-:W-:Y:S01]  /*4ff0*/  LDGSTS.E [R223+0xc000], desc[UR16][R70.64], !P6 ;  /* 0x0c00000046df7fae */ /* 0x000fe2000f121850 */
[----:B------:R-:W-:Y:S02]  /*5000*/  IMAD.WIDE R86, R19, 0x4, R86 ;  /* 0x0000000413567825 */ /* 0x000fe400078e0256 */
[----:B------:R-:W-:-:S02]  /*5010*/  ISETP.GE.U32.AND P5, PT, R20, 0x7fffff5a, PT ;  /* 0x7fffff5a1400780c */ /* 0x000fc40003fa6070 */
[----:B------:R-:W5:Y:S01]  /*5020*/  LDC R65, c[0x0][0x230] ;  /* 0x00008c00ff417b82 */ /* 0x000f620000000800 */
[----:B----4-:R-:W-:Y:S02]  /*5030*/  VIADD R26, R63, 0xffffff98 ;  /* 0xffffff983f1a7836 */ /* 0x010fe40000000000 */
[----:B------:R-:W-:Y:S01]  /*5040*/  LDGSTS.E [R223+0xc004], desc[UR16][R72.64], !P3 ;  /* 0x0c00400048df7fae */ /* 0x000fe2000d921850 */
[C---:B------:R-:W-:Y:S02]  /*5050*/  IMAD.WIDE R88, R19.reuse, 0x4, R88 ;  /* 0x0000000413587825 */ /* 0x040fe400078e0258 */
[----:B------:R-:W-:Y:S02]  /*5060*/  ISETP.GE.U32.AND P4, PT, R26, 0x7fffff59, PT ;  /* 0x7fffff591a00780c */ /* 0x000fe40003f86070 */
[----:B------:R-:W4:Y:S01]  /*5070*/  LDC R29, c[0x0][0x230] ;  /* 0x00008c00ff1d7b82 */ /* 0x000f220000000800 */
[----:B-1----:R-:W-:Y:S02]  /*5080*/  VIADD R26, R64, 0xffffffb5 ;  /* 0xffffffb5401a7836 */ /* 0x002fe40000000000 */
[----:B------:R-:W-:Y:S01]  /*5090*/  LDGSTS.E [R223+0xc008], desc[UR16][R74.64], !P5 ;  /* 0x0c0080004adf7fae */ /* 0x000fe2000e921850 */
[----:B------:R-:W-:-:S02]  /*50a0*/  IMAD.WIDE R90, R19, 0x4, R90 ;  /* 0x00000004135a7825 */ /* 0x000fc400078e025a */
[----:B------:R-:W-:Y:S02]  /*50b0*/  ISETP.GE.U32.AND P6, PT, R26, 0x7fffff76, PT ;  /* 0x7fffff761a00780c */ /* 0x000fe40003fc6070 */
[----:B------:R-:W1:Y:S01]  /*50c0*/  LDC R30, c[0x0][0x230] ;  /* 0x00008c00ff1e7b82 */ /* 0x000e620000000800 */
[----:B------:R-:W-:Y:S02]  /*50d0*/  VIADD R26, R27, 0xffffff97 ;  /* 0xffffff971b1a7836 */ /* 0x000fe40000000000 */
[----:B------:R-:W-:Y:S01]  /*50e0*/  LDGSTS.E [R223+0xc00c], desc[UR16][R76.64], !P4 ;  /* 0x0c00c0004cdf7fae */ /* 0x000fe2000e121850 */
[----:B------:R-:W-:Y:S02]  /*50f0*/  IMAD.WIDE R92, R19, 0x4, R92 ;  /* 0x00000004135c7825 */ /* 0x000fe400078e025c */
[----:B------:R-:W-:Y:S01]  /*5100*/  ISETP.GE.U32.AND P5, PT, R26, 0x7fffff58, PT ;  /* 0x7fffff581a00780c */ /* 0x000fe20003fa6070 */
[----:B------:R2:W-:Y:S01]  /*5110*/  LDGSTS.E [R222+0x8000], desc[UR16][R40.64], !P0 ;  /* 0x0800000028de7fae */ /* 0x0005e2000c121850 */
[----:B------:R-:W2:Y:S01]  /*5120*/  LDC R28, c[0x0][0x230] ;  /* 0x00008c00ff1c7b82 */ /* 0x000ea20000000800 */
[----:B-----5:R-:W-:-:S02]  /*5130*/  VIADD R20, R65, 0xffffffb6 ;  /* 0xffffffb641147836 */ /* 0x020fc40000000000 */
[----:B------:R-:W-:-:S03]  /*5140*/  IMAD.WIDE R54, R19, 0x4, R54 ;  /* 0x0000000413367825 */ /* 0x000fc600078e0236 */
[----:B------:R-:W-:Y:S01]  /*5150*/  ISETP.GE.U32.AND P3, PT, R20, 0x7fffff77, PT ;  /* 0x7fffff771400780c */ /* 0x000fe20003f66070 */
[----:B------:R-:W-:Y:S01]  /*5160*/  IMAD.WIDE R56, R19, 0x4, R56 ;  /* 0x0000000413387825 */ /* 0x000fe200078e0238 */
[----:B------:R-:W5:Y:S03]  /*5170*/  LDC R32, c[0x0][0x230] ;  /* 0x00008c00ff207b82 */ /* 0x000f660000000800 */
[----:B----4-:R-:W-:Y:S02]  /*5180*/  VIADD R26, R29, 0xffffff94 ;  /* 0xffffff941d1a7836 */ /* 0x010fe40000000000 */
[----:B------:R-:W-:-:S03]  /*5190*/  IMAD.WIDE R58, R19, 0x4, R58 ;  /* 0x00000004133a7825 */ /* 0x000fc600078e023a */
[----:B------:R-:W4:Y:S01]  /*51a0*/  LDC R29, c[0x0][0x230] ;  /* 0x00008c00ff1d7b82 */ /* 0x000f220000000800 */
[----:B-1----:R-:W-:Y:S02]  /*51b0*/  VIADD R20, R30, 0xffffffb4 ;  /* 0xffffffb41e147836 */ /* 0x002fe40000000000 */
[----:B------:R1:W-:Y:S01]  /*51c0*/  LDGSTS.E [R222+0x8004], desc[UR16][R42.64], !P3 ;  /* 0x080040002ade7fae */ /* 0x0003e2000d921850 */
[----:B------:R-:W-:Y:S01]  /*51d0*/  ISETP.GE.U32.AND P3, PT, R26, 0x7fffff55, PT ;  /* 0x7fffff551a00780c */ /* 0x000fe20003f66070 */
[C---:B------:R-:W-:Y:S01]  /*51e0*/  IMAD.WIDE R60, R19.reuse, 0x4, R60 ;  /* 0x00000004133c7825 */ /* 0x040fe200078e023c */
[----:B------:R-:W-:Y:S01]  /*51f0*/  ISETP.GE.U32.AND P4, PT, R20, 0x7fffff75, PT ;  /* 0x7fffff751400780c */ /* 0x000fe20003f86070 */
[----:B------:R-:W-:Y:S01]  /*5200*/  LDGSTS.E [R222+0x8008], desc[UR16][R44.64], !P6 ;  /* 0x080080002cde7fae */ /* 0x000fe2000f121850 */
[----:B------:R-:W3:Y:S01]  /*5210*/  LDC R33, c[0x0][0x230] ;  /* 0x00008c00ff217b82 */ /* 0x000ee20000000800 */
[----:B--2---:R-:W-:Y:S02]  /*5220*/  VIADD R20, R28, 0xffffffb3 ;  /* 0xffffffb31c147836 */ /* 0x004fe40000000000 */
[----:B------:R-:W-:-:S03]  /*5230*/  IMAD.WIDE R94, R19, 0x4, R94 ;  /* 0x00000004135e7825 */ /* 0x000fc600078e025e */
[----:B------:R-:W-:Y:S01]  /*5240*/  ISETP.GE.U32.AND P0, PT, R20, 0x7fffff74, PT ;  /* 0x7fffff741400780c */ /* 0x000fe20003f06070 */
[C---:B------:R-:W-:Y:S01]  /*5250*/  IMAD.WIDE R96, R19.reuse, 0x4, R96 ;  /* 0x0000000413607825 */ /* 0x040fe200078e0260 */
[----:B------:R-:W2:Y:S03]  /*5260*/  LDC R30, c[0x0][0x230] ;  /* 0x00008c00ff1e7b82 */ /* 0x000ea60000000800 */
[----:B-----5:R-:W-:Y:S01]  /*5270*/  VIADD R26, R32, 0xffffffb1 ;  /* 0xffffffb1201a7836 */ /* 0x020fe20000000000 */
[----:B------:R-:W-:Y:S01]  /*5280*/  LDGSTS.E [R222+0x800c], desc[UR16][R46.64], !P4 ;  /* 0x0800c0002ede7fae */ /* 0x000fe2000e121850 */
[----:B------:R-:W-:-:S03]  /*5290*/  IMAD.WIDE R98, R19, 0x4, R98 ;  /* 0x0000000413627825 */ /* 0x000fc600078e0262 */
[----:B------:R-:W5:Y:S01]  /*52a0*/  LDC R27, c[0x0][0x230] ;  /* 0x00008c00ff1b7b82 */ /* 0x000f620000000800 */
[----:B------:R-:W-:Y:S01]  /*52b0*/  LDGSTS.E [R222+0xc000], desc[UR16][R78.64], !P5 ;  /* 0x0c0000004ede7fae */ /* 0x000fe2000e921850 */
[----:B------:R-:W-:Y:S01]  /*52c0*/  ISETP.GE.U32.AND P5, PT, R26, 0x7fffff72, PT ;  /* 0x7fffff721a00780c */ /* 0x000fe20003fa6070 */
[----:B----4-:R-:W-:Y:S02]  /*52d0*/  VIADD R26, R29, 0xffffff93 ;  /* 0xffffff931d1a7836 */ /* 0x010fe40000000000 */
[----:B------:R-:W-:Y:S01]  /*52e0*/  LDGSTS.E [R222+0xc004], desc[UR16][R80.64], !P2 ;  /* 0x0c00400050de7fae */ /* 0x000fe2000d121850 */
[C---:B------:R-:W-:Y:S02]  /*52f0*/  IMAD R35, R234.reuse, 0x54, RZ ;  /* 0x00000054ea237824 */ /* 0x040fe400078e02ff */
[----:B------:R-:W4:Y:S01]  /*5300*/  LDC R28, c[0x0][0x230] ;  /* 0x00008c00ff1c7b82 */ /* 0x000f220000000800 */
[----:B---3--:R-:W-:Y:S01]  /*5310*/  VIADD R20, R33, 0xffffffb0 ;  /* 0xffffffb021147836 */ /* 0x008fe20000000000 */
[----:B------:R-:W-:Y:S01]  /*5320*/  LDGSTS.E [R222+0xc008], desc[UR16][R82.64], !P1 ;  /* 0x0c00800052de7fae */ /* 0x000fe2000c921850 */
[----:B------:R-:W-:-:S02]  /*5330*/  IMAD R41, R234, 0x58, RZ ;  /* 0x00000058ea297824 */ /* 0x000fc400078e02ff */
[----:B-1----:R-:W-:Y:S01]  /*5340*/  IMAD R43, R234, 0x5c, RZ ;  /* 0x0000005cea2b7824 */ /* 0x002fe200078e02ff */
[----:B------:R-:W-:Y:S01]  /*5350*/  ISETP.GE.U32.AND P4, PT, R20, 0x7fffff71, PT ;  /* 0x7fffff711400780c */ /* 0x000fe20003f86070 */
[----:B------:R-:W-:Y:S01]  /*5360*/  LDGSTS.E [R222+0xc00c], desc[UR16][R84.64], !P3 ;  /* 0x0c00c00054de7fae */ /* 0x000fe2000d921850 */
[----:B------:R-:W1:Y:S01]  /*5370*/  LDC R31, c[0x0][0x230] ;  /* 0x00008c00ff1f7b82 */ /* 0x000e620000000800 */
[----:B--2---:R-:W-:Y:S01]  /*5380*/  VIADD R20, R30, 0xffffff92 ;  /* 0xffffff921e147836 */ /* 0x004fe20000000000 */
[----:B------:R-:W-:Y:S01]  /*5390*/  ISETP.GE.U32.AND P3, PT, R26, 0x7fffff54, PT ;  /* 0x7fffff541a00780c */ /* 0x000fe20003f66070 */
[----:B------:R-:W-:Y:S01]  /*53a0*/  LDGSTS.E [R221+0x8000], desc[UR16][R48.64], !P0 ;  /* 0x0800000030dd7fae */ /* 0x000fe2000c121850 */
[----:B------:R-:W-:Y:S02]  /*53b0*/  IMAD R37, R234, 0x60, RZ ;  /* 0x00000060ea257824 */ /* 0x000fe400078e02ff */
[----:B------:R-:W-:Y:S01]  /*53c0*/  ISETP.GE.U32.AND P2, PT, R20, 0x7fffff53, PT ;  /* 0x7fffff531400780c */ /* 0x000fe20003f46070 */
[----:B------:R-:W-:Y:S01]  /*53d0*/  IMAD.WIDE R100, R19, 0x4, R100 ;  /* 0x0000000413647825 */ /* 0x000fe200078e0264 */
[----:B------:R-:W2:Y:S03]  /*53e0*/  LDC R29, c[0x0][0x230] ;  /* 0x00008c00ff1d7b82 */ /* 0x000ea60000000800 */
[----:B-----5:R-:W-:-:S02]  /*53f0*/  VIADD R27, R27, 0xffffffb2 ;  /* 0xffffffb21b1b7836 */ /* 0x020fc40000000000 */
[----:B------:R-:W-:-:S03]  /*5400*/  IMAD.WIDE R104, R19, 0x4, R104 ;  /* 0x0000000413687825 */ /* 0x000fc600078e0268 */
[----:B------:R-:W3:Y:S01]  /*5410*/  LDC R26, c[0x0][0x230] ;  /* 0x00008c00ff1a7b82 */ /* 0x000ee20000000800 */
[----:B------:R-:W-:Y:S01]  /*5420*/  ISETP.GE.U32.AND P6, PT, R27, 0x7fffff73, PT ;  /* 0x7fffff731b00780c */ /* 0x000fe20003fc6070 */
[----:B----4-:R-:W-:Y:S02]  /*5430*/  VIADD R20, R28, 0xffffff90 ;  /* 0xffffff901c147836 */ /* 0x010fe40000000000 */
[----:B------:R-:W-:-:S03]  /*5440*/  IMAD.WIDE R106, R19, 0x4, R106 ;  /* 0x00000004136a7825 */ /* 0x000fc600078e026a */
[----:B------:R-:W-:Y:S01]  /*5450*/  ISETP.GE.U32.AND P0, PT, R20, 0x7fffff51, PT ;  /* 0x7fffff511400780c */ /* 0x000fe20003f06070 */
[----:B-1----:R-:W-:Y:S01]  /*5460*/  VIADD R27, R31, 0xffffff91 ;  /* 0xffffff911f1b7836 */ /* 0x002fe20000000000 */
[----:B------:R-:W1:Y:S04]  /*5470*/  LDC R28, c[0x0][0x230] ;  /* 0x00008c00ff1c7b82 */ /* 0x000e680000000800 */
[----:B------:R-:W-:Y:S01]  /*5480*/  ISETP.GE.U32.AND P1, PT, R27, 0x7fffff52, PT ;  /* 0x7fffff521b00780c */ /* 0x000fe20003f26070 */
[----:B------:R-:W-:Y:S01]  /*5490*/  LDGSTS.E [R221+0x8004], desc[UR16][R50.64], !P6 ;  /* 0x0800400032dd7fae */ /* 0x000fe2000f121850 */
[----:B--2---:R-:W-:Y:S02]  /*54a0*/  VIADD R20, R29, 0xffffffaf ;  /* 0xffffffaf1d147836 */ /* 0x004fe40000000000 */
[----:B------:R-:W2:Y:S01]  /*54b0*/  LDC R33, c[0x0][0x230] ;  /* 0x00008c00ff217b82 */ /* 0x000ea20000000800 */
[----:B------:R-:W-:Y:S04]  /*54c0*/  LDGSTS.E [R221+0x8008], desc[UR16][R52.64], !P5 ;  /* 0x0800800034dd7fae */ /* 0x000fe8000e921850 */
[----:B------:R-:W-:Y:S01]  /*54d0*/  LDGSTS.E [R221+0x800c], desc[UR16][R102.64], !P4 ;  /* 0x0800c00066dd7fae */ /* 0x000fe2000e121850 */
[----:B---3--:R-:W-:-:S02]  /*54e0*/  VIADD R26, R26, 0xffffffae ;  /* 0xffffffae1a1a7836 */ /* 0x008fc40000000000 */
[----:B------:R-:W3:Y:S01]  /*54f0*/  LDC R31, c[0x0][0x230] ;  /* 0x00008c00ff1f7b82 */ /* 0x000ee20000000800 */
[----:B------:R-:W-:Y:S02]  /*5500*/  LDGSTS.E [R221+0xc000], desc[UR16][R86.64], !P3 ;  /* 0x0c00000056dd7fae */ /* 0x000fe4000d921850 */
[----:B------:R-:W-:Y:S02]  /*5510*/  ISETP.GE.U32.AND P5, PT, R26, 0x7fffff6f, PT ;  /* 0x7fffff6f1a00780c */ /* 0x000fe40003fa6070 */
[----:B------:R-:W-:Y:S03]  /*5520*/  LDGSTS.E [R221+0xc004], desc[UR16][R88.64], !P2 ;  /* 0x0c00400058dd7fae */ /* 0x000fe6000d121850 */
[----:B------:R-:W4:Y:S01]  /*5530*/  LDC R32, c[0x0][0x230] ;  /* 0x00008c00ff207b82 */ /* 0x000f220000000800 */
[----:B------:R-:W-:Y:S01]  /*5540*/  LDGSTS.E [R221+0xc008], desc[UR16][R90.64], !P1 ;  /* 0x0c0080005add7fae */ /* 0x000fe2000c921850 */
[----:B-1----:R-:W-:-:S03]  /*5550*/  VIADD R28, R28, 0xffffffad ;  /* 0xffffffad1c1c7836 */ /* 0x002fc60000000000 */
[----:B------:R-:W-:Y:S01]  /*5560*/  LDGSTS.E [R221+0xc00c], desc[UR16][R92.64], !P0 ;  /* 0x0c00c0005cdd7fae */ /* 0x000fe2000c121850 */
[----:B------:R-:W-:Y:S02]  /*5570*/  ISETP.GE.U32.AND P0, PT, R20, 0x7fffff70, PT ;  /* 0x7fffff701400780c */ /* 0x000fe40003f06070 */
[----:B------:R-:W1:Y:S01]  /*5580*/  LDC R29, c[0x0][0x230] ;  /* 0x00008c00ff1d7b82 */ /* 0x000e620000000800 */
[----:B--2---:R-:W-:Y:S01]  /*5590*/  VIADD R20, R33, 0xffffffac ;  /* 0xffffffac21147836 */ /* 0x004fe20000000000 */
[----:B------:R-:W-:-:S04]  /*55a0*/  ISETP.GE.U32.AND P4, PT, R28, 0x7fffff6e, PT ;  /* 0x7fffff6e1c00780c */ /* 0x000fc80003f86070 */
[----:B------:R-:W-:Y:S02]  /*55b0*/  ISETP.GE.U32.AND P3, PT, R20, 0x7fffff6d, PT ;  /* 0x7fffff6d1400780c */ /* 0x000fe40003f66070 */
[----:B------:R-:W2:Y:S01]  /*55c0*/  LDC R30, c[0x0][0x230] ;  /* 0x00008c00ff1e7b82 */ /* 0x000ea20000000800 */
[----:B---3--:R-:W-:Y:S02]  /*55d0*/  VIADD R26, R31, 0xffffff8f ;  /* 0xffffff8f1f1a7836 */ /* 0x008fe40000000000 */
[----:B------:R-:W-:Y:S01]  /*55e0*/  LDGSTS.E [R220+0x8000], desc[UR16][R54.64], !P0 ;  /* 0x0800000036dc7fae */ /* 0x000fe2000c121850 */
[----:B------:R-:W-:Y:S02]  /*55f0*/  IMAD R31, R234, 0x64, RZ ;  /* 0x00000064ea1f7824 */ /* 0x000fe400078e02ff */
[----:B------:R-:W-:Y:S01]  /*5600*/  ISETP.GE.U32.AND P2, PT, R26, 0x7fffff50, PT ;  /* 0x7fffff501a00780c */ /* 0x000fe20003f46070 */
[----:B------:R-:W-:Y:S01]  /*5610*/  LDGSTS.E [R220+0x8004], desc[UR16][R56.64], !P5 ;  /* 0x0800400038dc7fae */ /* 0x000fe2000e921850 */
[----:B------:R-:W3:Y:S01]  /*5620*/  LDC R27, c[0x0][0x230] ;  /* 0x00008c00ff1b7b82 */ /* 0x000ee20000000800 */
[----:B----4-:R-:W-:-:S02]  /*5630*/  VIADD R20, R32, 0xffffff8e ;  /* 0xffffff8e20147836 */ /* 0x010fc40000000000 */
[----:B------:R-:W-:Y:S03]  /*5640*/  LDGSTS.E [R220+0x8008], desc[UR16][R58.64], !P4 ;  /* 0x080080003adc7fae */ /* 0x000fe6000e121850 */
[----:B------:R-:W-:Y:S01]  /*5650*/  ISETP.GE.U32.AND P1, PT, R20, 0x7fffff4f, PT ;  /* 0x7fffff4f1400780c */ /* 0x000fe20003f26070 */
[----:B------:R-:W-:Y:S01]  /*5660*/  LDGSTS.E [R220+0x800c], desc[UR16][R60.64], !P3 ;  /* 0x0800c0003cdc7fae */ /* 0x000fe2000d921850 */
[----:B-1----:R-:W-:Y:S01]  /*5670*/  VIADD R29, R29, 0xffffff8c ;  /* 0xffffff8c1d1d7836 */ /* 0x002fe20000000000 */
[----:B------:R-:W1:Y:S02]  /*5680*/  LDC R38, c[0x0][0x230] ;  /* 0x00008c00ff267b82 */ /* 0x000e640000000800 */
[----:B------:R-:W-:Y:S02]  /*5690*/  LDGSTS.E [R220+0xc000], desc[UR16][R94.64], !P2 ;  /* 0x0c0000005edc7fae */ /* 0x000fe4000d121850 */
[----:B------:R-:W-:Y:S01]  /*56a0*/  ISETP.GE.U32.AND P6, PT, R29, 0x7fffff4d, PT ;  /* 0x7fffff4d1d00780c */ /* 0x000fe20003fc6070 */
[----:B--2---:R-:W-:-:S03]  /*56b0*/  VIADD R26, R30, 0xffffff8d ;  /* 0xffffff8d1e1a7836 */ /* 0x004fc60000000000 */
[----:B------:R-:W2:Y:S01]  /*56c0*/  LDC R36, c[0x0][0x230] ;  /* 0x00008c00ff247b82 */ /* 0x000ea20000000800 */
[-C--:B------:R-:W-:Y:S01]  /*56d0*/  IADD3 R30, P2, R41, R22.reuse, RZ ;  /* 0x00000016291e7210 */ /* 0x080fe20007f5e0ff */
[----:B------:R-:W-:Y:S01]  /*56e0*/  LDGSTS.E [R220+0xc004], desc[UR16][R96.64], !P1 ;  /* 0x0c00400060dc7fae */ /* 0x000fe2000c921850 */
[----:B------:R-:W-:Y:S02]  /*56f0*/  IADD3 R32, P1, R43, R22, RZ ;  /* 0x000000162b207210 */ /* 0x000fe40007f3e0ff */
[----:B------:R-:W-:Y:S01]  /*5700*/  ISETP.GE.U32.AND P0, PT, R26, 0x7fffff4e, PT ;  /* 0x7fffff4e1a00780c */ /* 0x000fe20003f06070 */
[----:B---3--:R-:W-:Y:S02]  /*5710*/  VIADD R27, R27, 0xffffffab ;  /* 0xffffffab1b1b7836 */ /* 0x008fe40000000000 */
[----:B------:R-:W3:Y:S03]  /*5720*/  LDC R29, c[0x0][0x230] ;  /* 0x00008c00ff1d7b82 */ /* 0x000ee60000000800 */
[----:B------:R-:W-:Y:S01]  /*5730*/  ISETP.GE.U32.AND P3, PT, R27, 0x7fffff6c, PT ;  /* 0x7fffff6c1b00780c */ /* 0x000fe20003f66070 */
[----:B------:R-:W-:-:S04]  /*5740*/  IMAD R27, R234, 0x50, RZ ;  /* 0x00000050ea1b7824 */ /* 0x000fc800078e02ff */
[----:B------:R-:W4:Y:S01]  /*5750*/  LDC R33, c[0x0][0x230] ;  /* 0x00008c00ff217b82 */ /* 0x000f220000000800 */
[----:B-1----:R-:W-:Y:S01]  /*5760*/  VIADD R38, R38, 0xffffffaa ;  /* 0xffffffaa26267836 */ /* 0x002fe20000000000 */
[----:B------:R-:W-:Y:S01]  /*5770*/  LDGSTS.E [R220+0xc008], desc[UR16][R98.64], !P0 ;  /* 0x0c00800062dc7fae */ /* 0x000fe2000c121850 */
[----:B------:R-:W-:-:S03]  /*5780*/  IADD3 R26, P0, R27, R22, RZ ;  /* 0x000000161b1a7210 */ /* 0x000fc60007f1e0ff */
[----:B------:R-:W-:Y:S01]  /*5790*/  LDGSTS.E [R220+0xc00c], desc[UR16][R100.64], !P6 ;  /* 0x0c00c00064dc7fae */ /* 0x000fe2000f121850 */
[-C--:B------:R-:W-:Y:S01]  /*57a0*/  LEA.HI.X.SX32 R27, R5, R23.reuse, 0x2, P0 ;  /* 0x00000017051b7211 */ /* 0x080fe200000f16ff */
[----:B--2---:R-:W-:Y:S01]  /*57b0*/  VIADD R36, R36, 0xffffffa9 ;  /* 0xffffffa924247836 */ /* 0x004fe20000000000 */
[-C--:B------:R-:W-:Y:S01]  /*57c0*/  IADD3 R28, P0, R35, R22.reuse, RZ ;  /* 0x00000016231c7210 */ /* 0x080fe20007f1e0ff */
[----:B------:R-:W1:Y:S01]  /*57d0*/  LDC R20, c[0x0][0x230] ;  /* 0x00008c00ff147b82 */ /* 0x000e620000000800 */
[----:B------:R-:W-:Y:S01]  /*57e0*/  ISETP.GE.U32.AND P6, PT, R38, 0x7fffff6b, PT ;  /* 0x7fffff6b2600780c */ /* 0x000fe20003fc6070 */
[----:B------:R-:W-:Y:S01]  /*57f0*/  IMAD.WIDE R34, R19, 0x4, R26 ;  /* 0x0000000413227825 */ /* 0x000fe200078e021a */
[-C--:B------:R-:W-:Y:S02]  /*5800*/  IADD3 R26, P4, R37, R22.reuse, RZ ;  /* 0x00000016251a7210 */ /* 0x080fe40007f9e0ff */
[----:B------:R-:W-:Y:S01]  /*5810*/  IADD3 R22, P5, R31, R22, RZ ;  /* 0x000000161f167210 */ /* 0x000fe20007fbe0ff */
[----:B---3--:R-:W-:Y:S01]  /*5820*/  VIADD R27, R29, 0xffffffa8 ;  /* 0xffffffa81d1b7836 */ /* 0x008fe20000000000 */
[-C--:B------:R-:W-:Y:S01]  /*5830*/  LEA.HI.X.SX32 R29, R14, R23.reuse, 0x2, P0 ;  /* 0x000000170e1d7211 */ /* 0x080fe200000f16ff */
[----:B------:R2:W-:Y:S01]  /*5840*/  LDGSTS.E [R218+0x8000], desc[UR16][R34.64], !P3 ;  /* 0x0800000022da7fae */ /* 0x0005e2000d921850 */
[----:B------:R-:W-:Y:S01]  /*5850*/  ISETP.GE.U32.AND P0, PT, R36, 0x7fffff6a, PT ;  /* 0x7fffff6a2400780c */ /* 0x000fe20003f06070 */
[----:B------:R-:W3:Y:S01]  /*5860*/  LDC R39, c[0x0][0x230] ;  /* 0x00008c00ff277b82 */ /* 0x000ee20000000800 */
[----:B------:R-:W-:Y:S01]  /*5870*/  LEA.HI.X.SX32 R31, R15, R23, 0x2, P2 ;  /* 0x000000170f1f7211 */ /* 0x000fe200010f16ff */
[----:B------:R-:W-:Y:S01]  /*5880*/  IMAD.WIDE R28, R19, 0x4, R28 ;  /* 0x00000004131c7825 */ /* 0x000fe200078e021c */
[----:B------:R-:W-:-:S03]  /*5890*/  ISETP.GE.U32.AND P2, PT, R27, 0x7fffff69, PT ;  /* 0x7fffff691b00780c */ /* 0x000fc60003f46070 */
[----:B----4-:R-:W-:Y:S01]  /*58a0*/  VIADD R27, R33, 0xffffff8a ;  /* 0xffffff8a211b7836 */ /* 0x010fe20000000000 */
[----:B------:R-:W-:Y:S01]  /*58b0*/  LEA.HI.X.SX32 R33, R16, R23, 0x2, P1 ;  /* 0x0000001710217211 */ /* 0x000fe200008f16ff */
[----:B------:R-:W-:Y:S01]  /*58c0*/  IMAD.WIDE R30, R19, 0x4, R30 ;  /* 0x00000004131e7825 */ /* 0x000fe200078e021e */
[----:B------:R4:W-:Y:S01]  /*58d0*/  LDGSTS.E [R218+0x8004], desc[UR16][R28.64], !P6 ;  /* 0x080040001cda7fae */ /* 0x0009e2000f121850 */
[----:B------:R-:W5:Y:S01]  /*58e0*/  LDC R36, c[0x0][0x230] ;  /* 0x00008c00ff247b82 */ /* 0x000f620000000800 */
[----:B------:R-:W-:Y:S01]  /*58f0*/  ISETP.GE.U32.AND P3, PT, R27, 0x7fffff4b, PT ;  /* 0x7fffff4b1b00780c */ /* 0x000fe20003f66070 */
[----:B------:R-:W-:Y:S01]  /*5900*/  IMAD.WIDE R32, R19, 0x4, R32 ;  /* 0x0000000413207825 */ /* 0x000fe200078e0220 */
[----:B------:R5:W-:Y:S01]  /*5910*/  LDGSTS.E [R218+0x8008], desc[UR16][R30.64], !P0 ;  /* 0x080080001eda7fae */ /* 0x000be2000c121850 */
[----:B------:R-:W-:Y:S02]  /*5920*/  ISETP.GE.AND P0, PT, R228, R156, PT ;  /* 0x0000009ce400720c */ /* 0x000fe40003f06270 */
[----:B-1----:R-:W-:Y:S01]  /*5930*/  VIADD R20, R20, 0xffffff8b ;  /* 0xffffff8b14147836 */ /* 0x002fe20000000000 */
[----:B------:R1:W-:Y:S01]  /*5940*/  LDGSTS.E [R218+0x800c], desc[UR16][R32.64], !P2 ;  /* 0x0800c00020da7fae */ /* 0x0003e2000d121850 */
[----:B------:R-:W-:Y:S01]  /*5950*/  ISETP.GE.AND P2, PT, R229, R0, PT ;  /* 0x00000000e500720c */ /* 0x000fe20003f46270 */
[----:B------:R-:W4:Y:S02]  /*5960*/  LDC R27, c[0x0][0x230] ;  /* 0x00008c00ff1b7b82 */ /* 0x000f240000000800 */
[----:B------:R-:W5:Y:S01]  /*5970*/  LDL.LU R0, [R1+0xcc] ;  /* 0x0000cc0001007983 */ /* 0x000f620000300800 */
[----:B------:R-:W-:Y:S01]  /*5980*/  ISETP.GE.U32.AND P1, PT, R20, 0x7fffff4c, PT ;  /* 0x7fffff4c1400780c */ /* 0x000fe20003f26070 */
[----:B---3--:R-:W-:-:S04]  /*5990*/  VIADD R39, R39, 0xffffff89 ;  /* 0xffffff8927277836 */ /* 0x008fc80000000000 */
[----:B--2---:R-:W2:Y:S01]  /*59a0*/  LDC R35, c[0x0][0x230] ;  /* 0x00008c00ff237b82 */ /* 0x004ea20000000800 */
[----:B------:R-:W-:-:S07]  /*59b0*/  ISETP.GE.U32.AND P6, PT, R39, 0x7fffff4a, PT ;  /* 0x7fffff4a2700780c */ /* 0x000fce0003fc6070 */
[----:B------:R-:W3:Y:S08]  /*59c0*/  LDC R20, c[0x0][0x230] ;  /* 0x00008c00ff147b82 */ /* 0x000ef00000000800 */
[----:B------:R-:W1:Y:S01]  /*59d0*/  LDC R34, c[0x0][0x230] ;  /* 0x00008c00ff227b82 */ /* 0x000e620000000800 */
[----:B----4-:R-:W-:Y:S01]  /*59e0*/  VIADD R28, R27, 0xffffffa6 ;  /* 0xffffffa61b1c7836 */ /* 0x010fe20000000000 */
[----:B------:R-:W-:Y:S01]  /*59f0*/  LEA.HI.X.SX32 R27, R6, R23, 0x2, P4 ;  /* 0x00000017061b7211 */ /* 0x000fe200020f16ff */
[----:B-----5:R-:W-:Y:S01]  /*5a00*/  VIADD R36, R36, 0xffffff88 ;  /* 0xffffff8824247836 */ /* 0x020fe20000000000 */
[----:B------:R-:W-:Y:S02]  /*5a10*/  LDGSTS.E [R218+0xc000], desc[UR16][R104.64], !P1 ;  /* 0x0c00000068da7fae */ /* 0x000fe4000c921850 */
[----:B------:R-:W-:-:S02]  /*5a20*/  ISETP.GE.U32.AND P4, PT, R28, 0x7fffff67, PT ;  /* 0x7fffff671c00780c */ /* 0x000fc40003f86070 */
[----:B------:R-:W4:Y:S01]  /*5a30*/  LDC R28, c[0x0][0x230] ;  /* 0x00008c00ff1c7b82 */ /* 0x000f220000000800 */
[----:B------:R-:W-:Y:S01]  /*5a40*/  IMAD.WIDE R108, R19, 0x4, R108 ;  /* 0x00000004136c7825 */ /* 0x000fe200078e026c */
[----:B------:R-:W-:Y:S06]  /*5a50*/  LDGSTS.E [R218+0xc004], desc[UR16][R106.64], !P3 ;  /* 0x0c0040006ada7fae */ /* 0x000fec000d921850 */
[----:B------:R-:W5:Y:S01]  /*5a60*/  LDC R29, c[0x0][0x230] ;  /* 0x00008c00ff1d7b82 */ /* 0x000f620000000800 */
[----:B--2---:R-:W-:Y:S02]  /*5a70*/  VIADD R35, R35, 0xffffffa7 ;  /* 0xffffffa723237836 */ /* 0x004fe40000000000 */
[----:B---3--:R-:W-:-:S05]  /*5a80*/  VIADD R20, R20, 0xffffffa4 ;  /* 0xffffffa414147836 */ /* 0x008fca0000000000 */
[----:B------:R-:W2:Y:S01]  /*5a90*/  LDC R30, c[0x0][0x230] ;  /* 0x00008c00ff1e7b82 */ /* 0x000ea20000000800 */
[----:B------:R-:W-:Y:S01]  /*5aa0*/  ISETP.GE.U32.AND P1, PT, R36, 0x7fffff49, PT ;  /* 0x7fffff492400780c */ /* 0x000fe20003f26070 */
[----:B------:R-:W-:Y:S01]  /*5ab0*/  LDGSTS.E [R218+0xc008], desc[UR16][R108.64], !P6 ;  /* 0x0c0080006cda7fae */ /* 0x000fe2000f121850 */
[----:B------:R-:W-:-:S05]  /*5ac0*/  ISETP.GE.U32.AND P3, PT, R35, 0x7fffff68, PT ;  /* 0x7fffff682300780c */ /* 0x000fca0003f66070 */
[----:B-1----:R-:W1:Y:S01]  /*5ad0*/  LDC R32, c[0x0][0x230] ;  /* 0x00008c00ff207b82 */ /* 0x002e620000000800 */
[----:B------:R-:W-:Y:S01]  /*5ae0*/  ISETP.GE.U32.AND P6, PT, R20, 0x7fffff65, PT ;  /* 0x7fffff651400780c */ /* 0x000fe20003fc6070 */
[----:B------:R-:W-:Y:S01]  /*5af0*/  VIADD R34, R34, 0xffffffa5 ;  /* 0xffffffa522227836 */ /* 0x000fe20000000000 */
[----:B------:R-:W-:-:S05]  /*5b00*/  SEL R20, RZ, 0x4, P2 ;  /* 0x00000004ff147807 */ /* 0x000fca0001000000 */
[----:B------:R-:W3:Y:S01]  /*5b10*/  LDC R31, c[0x0][0x230] ;  /* 0x00008c00ff1f7b82 */ /* 0x000ee20000000800 */
[----:B------:R-:W-:Y:S01]  /*5b20*/  ISETP.GT.AND P2, PT, R227, 0x7f, PT ;  /* 0x0000007fe300780c */ /* 0x000fe20003f44270 */
[----:B------:R-:W-:Y:S01]  /*5b30*/  IMAD.WIDE R110, R19, 0x4, R110 ;  /* 0x00000004136e7825 */ /* 0x000fe200078e026e */
[----:B------:R-:W-:-:S05]  /*5b40*/  LEA.HI.X.SX32 R23, R17, R23, 0x2, P5 ;  /* 0x0000001711177211 */ /* 0x000fca00028f16ff */
[----:B------:R-:W3:Y:S01]  /*5b50*/  LDC R33, c[0x0][0x230] ;  /* 0x00008c00ff217b82 */ /* 0x000ee20000000800 */
[----:B------:R-:W-:Y:S01]  /*5b60*/  ISETP.GE.U32.AND P5, PT, R34, 0x7fffff66, PT ;  /* 0x7fffff662200780c */ /* 0x000fe20003fa6070 */
[C---:B------:R-:W-:Y:S01]  /*5b70*/  IMAD.WIDE R26, R19.reuse, 0x4, R26 ;  /* 0x00000004131a7825 */ /* 0x040fe200078e021a */
[----:B------:R-:W-:Y:S01]  /*5b80*/  SEL R20, R20, RZ, P2 ;  /* 0x000000ff14147207 */ /* 0x000fe20001000000 */
[----:B------:R-:W-:Y:S04]  /*5b90*/  LDGSTS.E [R218+0xc00c], desc[UR16][R110.64], !P1 ;  /* 0x0c00c0006eda7fae */ /* 0x000fe8000c921850 */
[----:B------:R-:W3:Y:S01]  /*5ba0*/  LDC R34, c[0x0][0x230] ;  /* 0x00008c00ff227b82 */ /* 0x000ee20000000800 */
[----:B------:R-:W-:Y:S01]  /*5bb0*/  ISETP.NE.U32.AND P2, PT, R20, RZ, PT ;  /* 0x000000ff1400720c */ /* 0x000fe20003f45070 */
[----:B----4-:R-:W-:Y:S01]  /*5bc0*/  VIADD R20, R28, 0xffffff87 ;  /* 0xffffff871c147836 */ /* 0x010fe20000000000 */
[----:B------:R4:W-:Y:S01]  /*5bd0*/  LDGSTS.E [R219+0x8000], desc[UR16][R26.64], !P3 ;  /* 0x080000001adb7fae */ /* 0x0009e2000d921850 */
[----:B------:R-:W-:-:S04]  /*5be0*/  IMAD.WIDE R22, R19, 0x4, R22 ;  /* 0x0000000413167825 */ /* 0x000fc800078e0216 */
[----:B-----5:R-:W-:Y:S01]  /*5bf0*/  VIADD R28, R29, 0xffffff86 ;  /* 0xffffff861d1c7836 */ /* 0x020fe20000000000 */
[----:B------:R-:W-:Y:S01]  /*5c00*/  ISETP.GE.U32.AND P3, PT, R20, 0x7fffff48, PT ;  /* 0x7fffff481400780c */ /* 0x000fe20003f66070 */
[C---:B------:R-:W-:Y:S01]  /*5c10*/  IMAD.WIDE R112, R19.reuse, 0x4, R112 ;  /* 0x0000000413707825 */ /* 0x040fe200078e0270 */
[----:B------:R1:W-:Y:S01]  /*5c20*/  LDGSTS.E [R219+0x8004], desc[UR16][R22.64], !P4 ;  /* 0x0800400016db7fae */ /* 0x0003e2000e121850 */
[----:B------:R-:W5:Y:S01]  /*5c30*/  LDC R156, c[0x0][0x230] ;  /* 0x00008c00ff9c7b82 */ /* 0x000f620000000800 */
[----:B------:R-:W-:Y:S01]  /*5c40*/  ISETP.GE.U32.AND P4, PT, R28, 0x7fffff47, PT ;  /* 0x7fffff471c00780c */ /* 0x000fe20003f86070 */
[----:B--2---:R-:W-:Y:S01]  /*5c50*/  VIADD R20, R30, 0xffffff85 ;  /* 0xffffff851e147836 */ /* 0x004fe20000000000 */
[----:B------:R-:W-:Y:S05]  /*5c60*/  LDGSTS.E [R219+0x8008], desc[UR16][R112.64], !P5 ;  /* 0x0800800070db7fae */ /* 0x000fea000e921850 */
[----:B----4-:R-:W2:Y:S01]  /*5c70*/  LDC R26, c[0x0][0x230] ;  /* 0x00008c00ff1a7b82 */ /* 0x010ea20000000800 */
[----:B------:R-:W-:Y:S01]  /*5c80*/  IMAD.WIDE R114, R19, 0x4, R114 ;  /* 0x0000000413727825 */ /* 0x000fe200078e0272 */
[----:B------:R-:W-:-:S03]  /*5c90*/  ISETP.GE.U32.AND P5, PT, R20, 0x7fffff46, PT ;  /* 0x7fffff461400780c */ /* 0x000fc60003fa6070 */
[----:B-1----:R-:W-:Y:S01]  /*5ca0*/  VIADD R23, R32, 0xffffffa3 ;  /* 0xffffffa320177836 */ /* 0x002fe20000000000 */
[----:B------:R-:W-:Y:S02]  /*5cb0*/  LDGSTS.E [R219+0x800c], desc[UR16][R114.64], !P6 ;  /* 0x0800c00072db7fae */ /* 0x000fe4000f121850 */
[----:B------:R-:W1:Y:S01]  /*5cc0*/  LDC R28, c[0x0][0x230] ;  /* 0x00008c00ff1c7b82 */ /* 0x000e620000000800 */
[----:B---3--:R-:W-:Y:S01]  /*5cd0*/  VIADD R22, R31, 0xffffff84 ;  /* 0xffffff841f167836 */ /* 0x008fe20000000000 */
[----:B------:R-:W-:Y:S01]  /*5ce0*/  ISETP.GE.U32.AND P1, PT, R23, 0x7fffff64, PT ;  /* 0x7fffff641700780c */ /* 0x000fe20003f26070 */
[----:B------:R-:W-:-:S05]  /*5cf0*/  IMAD.WIDE R124, R19, 0x4, R124 ;  /* 0x00000004137c7825 */ /* 0x000fca00078e027c */
[----:B------:R-:W3:Y:S01]  /*5d00*/  LDC R27, c[0x0][0x230] ;  /* 0x00008c00ff1b7b82 */ /* 0x000ee20000000800 */
[----:B------:R-:W-:Y:S01]  /*5d10*/  VIADD R20, R33, 0xffffffa2 ;  /* 0xffffffa221147836 */ /* 0x000fe20000000000 */
[----:B------:R-:W-:Y:S01]  /*5d20*/  ISETP.GE.U32.AND P6, PT, R22, 0x7fffff45, PT ;  /* 0x7fffff451600780c */ /* 0x000fe20003fc6070 */
[C---:B------:R-:W-:Y:S01]  /*5d30*/  IMAD.WIDE R126, R19.reuse, 0x4, R126 ;  /* 0x00000004137e7825 */ /* 0x040fe200078e027e */
[----:B------:R-:W-:Y:S04]  /*5d40*/  LDGSTS.E [R219+0xc000], desc[UR16][R124.64], !P3 ;  /* 0x0c0000007cdb7fae */ /* 0x000fe8000d921850 */
[----:B------:R-:W4:Y:S01]  /*5d50*/  LDC R23, c[0x0][0x230] ;  /* 0x00008c00ff177b82 */ /* 0x000f220000000800 */
[----:B------:R-:W-:Y:S01]  /*5d60*/  IMAD.WIDE R128, R19, 0x4, R128 ;  /* 0x0000000413807825 */ /* 0x000fe200078e0280 */
[----:B------:R-:W-:Y:S01]  /*5d70*/  ISETP.GE.U32.AND P3, PT, R20, 0x7fffff63, PT ;  /* 0x7fffff631400780c */ /* 0x000fe20003f66070 */
[----:B------:R-:W-:Y:S02]  /*5d80*/  LDGSTS.E [R219+0xc004], desc[UR16][R126.64], !P4 ;  /* 0x0c0040007edb7fae */ /* 0x000fe4000e121850 */
[----:B------:R-:W-:-:S02]  /*5d90*/  VIADD R20, R34, 0xffffffa1 ;  /* 0xffffffa122147836 */ /* 0x000fc40000000000 */
[C---:B------:R-:W-:Y:S01]  /*5da0*/  IMAD.WIDE R130, R19.reuse, 0x4, R130 ;  /* 0x0000000413827825 */ /* 0x040fe200078e0282 */
[----:B------:R-:W-:Y:S02]  /*5db0*/  LDGSTS.E [R219+0xc008], desc[UR16][R128.64], !P5 ;  /* 0x0c00800080db7fae */ /* 0x000fe4000e921850 */
[----:B------:R-:W-:Y:S01]  /*5dc0*/  ISETP.GE.U32.AND P5, PT, R20, 0x7fffff62, PT ;  /* 0x7fffff621400780c */ /* 0x000fe20003fa6070 */
[----:B------:R-:W-:Y:S01]  /*5dd0*/  IMAD.WIDE R116, R19, 0x4, R116 ;  /* 0x0000000413747825 */ /* 0x000fe200078e0274 */
[----:B------:R-:W-:Y:S03]  /*5de0*/  LDGSTS.E [R219+0xc00c], desc[UR16][R130.64], !P6 ;  /* 0x0c00c00082db7fae */ /* 0x000fe6000f121850 */
[----:B--2---:R-:W-:Y:S01]  /*5df0*/  VIADD R20, R26, 0xffffffa0 ;  /* 0xffffffa01a147836 */ /* 0x004fe20000000000 */
[----:B------:R-:W-:Y:S04]  /*5e00*/  LDGSTS.E [R21+0x8000], desc[UR16][R116.64], !P1 ;  /* 0x0800000074157fae */ /* 0x000fe8000c921850 */
[----:B------:R-:W-:Y:S01]  /*5e10*/  ISETP.GE.U32.AND P1, PT, R20, 0x7fffff61, PT ;  /* 0x7fffff611400780c */ /* 0x000fe20003f26070 */
[----:B-1----:R-:W-:-:S02]  /*5e20*/  VIADD R20, R28, 0xffffff82 ;  /* 0xffffff821c147836 */ /* 0x002fc40000000000 */
[----:B------:R-:W-:-:S03]  /*5e30*/  IMAD.WIDE R118, R19, 0x4, R118 ;  /* 0x0000000413767825 */ /* 0x000fc600078e0276 */
[----:B------:R-:W-:Y:S01]  /*5e40*/  ISETP.GE.U32.AND P4, PT, R20, 0x7fffff43, PT ;  /* 0x7fffff431400780c */ /* 0x000fe20003f86070 */
[----:B---3--:R-:W-:Y:S01]  /*5e50*/  VIADD R22, R27, 0xffffff83 ;  /* 0xffffff831b167836 */ /* 0x008fe20000000000 */
[----:B------:R-:W-:Y:S01]  /*5e60*/  LDGSTS.E [R21+0x8004], desc[UR16][R118.64], !P3 ;  /* 0x0800400076157fae */ /* 0x000fe2000d921850 */
[----:B------:R-:W-:-:S04]  /*5e70*/  IMAD.WIDE R120, R19, 0x4, R120 ;  /* 0x0000000413787825 */ /* 0x000fc800078e0278 */
[----:B----4-:R-:W-:Y:S02]  /*5e80*/  VIADD R20, R23, 0xffffff81 ;  /* 0xffffff8117147836 */ /* 0x010fe40000000000 */
[----:B-----5:R-:W-:Y:S01]  /*5e90*/  VIADD R156, R156, 0xffffff80 ;  /* 0xffffff809c9c7836 */ /* 0x020fe20000000000 */
[----:B------:R-:W-:Y:S01]  /*5ea0*/  ISETP.GE.U32.AND P3, PT, R22, 0x7fffff44, PT ;  /* 0x7fffff441600780c */ /* 0x000fe20003f66070 */
[----:B------:R-:W-:Y:S01]  /*5eb0*/  LDGSTS.E [R21+0x8008], desc[UR16][R120.64], !P5 ;  /* 0x0800800078157fae */ /* 0x000fe2000e921850 */
[----:B------:R-:W-:Y:S02]  /*5ec0*/  ISETP.GE.U32.AND P5, PT, R20, 0x7fffff42, PT ;  /* 0x7fffff421400780c */ /* 0x000fe40003fa6070 */
[----:B------:R-:W-:Y:S01]  /*5ed0*/  ISETP.GE.U32.AND P6, PT, R156, 0x7fffff41, PT ;  /* 0x7fffff419c00780c */ /* 0x000fe20003fc6070 */
[----:B------:R-:W-:-:S04]  /*5ee0*/  IMAD.WIDE R122, R19, 0x4, R122 ;  /* 0x00000004137a7825 */ /* 0x000fc800078e027a */
[C---:B------:R-:W-:Y:S01]  /*5ef0*/  IMAD.WIDE R138, R19.reuse, 0x4, R138 ;  /* 0x00000004138a7825 */ /* 0x040fe200078e028a */
[----:B------:R-:W-:Y:S03]  /*5f00*/  LDGSTS.E [R21+0x800c], desc[UR16][R122.64], !P1 ;  /* 0x0800c0007a157fae */ /* 0x000fe6000c921850 */
[----:B------:R-:W-:Y:S01]  /*5f10*/  IMAD.WIDE R132, R19, 0x4, R132 ;  /* 0x0000000413847825 */ /* 0x000fe200078e0284 */
[----:B------:R-:W-:Y:S03]  /*5f20*/  LDGSTS.E [R21+0xc000], desc[UR16][R138.64], !P3 ;  /* 0x0c0000008a157fae */ /* 0x000fe6000d921850 */
[----:B------:R-:W-:Y:S01]  /*5f30*/  IMAD.SHL.U32 R235, R235, 0x40, RZ ;  /* 0x00000040ebeb7824 */ /* 0x000fe200078e00ff */
[----:B------:R-:W-:Y:S01]  /*5f40*/  LDGSTS.E [R21+0xc004], desc[UR16][R132.64], !P4 ;  /* 0x0c00400084157fae */ /* 0x000fe2000e121850 */
[----:B------:R-:W-:-:S04]  /*5f50*/  IMAD.WIDE R134, R19, 0x4, R134 ;  /* 0x0000000413867825 */ /* 0x000fc800078e0286 */
[----:B------:R-:W-:Y:S01]  /*5f60*/  IMAD.WIDE R136, R19, 0x4, R136 ;  /* 0x0000000413887825 */ /* 0x000fe200078e0288 */
[----:B------:R-:W-:Y:S03]  /*5f70*/  LDGSTS.E [R21+0xc008], desc[UR16][R134.64], !P5 ;  /* 0x0c00800086157fae */ /* 0x000fe6000e921850 */
[C---:B------:R-:W-:Y:S01]  /*5f80*/  IMAD.WIDE R140, R235.reuse, 0x4, R140 ;  /* 0x00000004eb8c7825 */ /* 0x040fe200078e028c */
[----:B------:R-:W-:Y:S03]  /*5f90*/  LDGSTS.E [R21+0xc00c], desc[UR16][R136.64], !P6 ;  /* 0x0c00c00088157fae */ /* 0x000fe6000f121850 */
[C---:B------:R-:W-:Y:S01]  /*5fa0*/  IMAD.WIDE R142, R235.reuse, 0x4, R142 ;  /* 0x00000004eb8e7825 */ /* 0x040fe200078e028e */
[----:B------:R-:W0:Y:S03]  /*5fb0*/  LDGDEPBAR ;  /* 0x00000000000079af */ /* 0x000e260000000000 */
[C---:B------:R-:W-:Y:S01]  /*5fc0*/  IMAD.WIDE R144, R235.reuse, 0x4, R144 ;  /* 0x00000004eb907825 */ /* 0x040fe200078e0290 */
[----:B------:R-:W-:Y:S03]  /*5fd0*/  LDGSTS.E [R25+0x1c000], desc[UR16][R140.64], P2 ;  /* 0x1c0000008c197fae */ /* 0x000fe60009121850 */
        /* <DEDUP_REMOVED lines=56> */
[----:B------:R-:W-:Y:S01]  /*6360*/  IMAD.WIDE R216, R235, 0x4, R216 ;  /* 0x00000004ebd87825 */ /* 0x000fe200078e02d8 */
[----:B------:R-:W-:Y:S04]  /*6370*/  LDGSTS.E [R24+0x1d700], desc[UR16][R212.64], P2 ;  /* 0x1d700000d4187fae */ /* 0x000fe80009121850 */
[----:B------:R-:W-:Y:S04]  /*6380*/  LDGSTS.E [R24+0x1db00], desc[UR16][R214.64], P2 ;  /* 0x1db00000d6187fae */ /* 0x000fe80009121850 */
[----:B------:R1:W-:Y:S01]  /*6390*/  LDGSTS.E [R24+0x1df00], desc[UR16][R216.64], P2 ;  /* 0x1df00000d8187fae */ /* 0x0003e20009121850 */
[----:B------:R-:W-:Y:S01]  /*63a0*/  ISETP.GE.AND P2, PT, R227, 0x40, PT ;  /* 0x00000040e300780c */ /* 0x000fe20003f46270 */
[----:B------:R-:W-:-:S02]  /*63b0*/  VIADD R20, R0, 0x1 ;  /* 0x0000000100147836 */ /* 0x000fc40000000000 */
[----:B------:R-:W0:Y:S01]  /*63c0*/  LDGDEPBAR ;  /* 0x00000000000079af */ /* 0x000e220000000000 */
[----:B------:R-:W-:Y:S02]  /*63d0*/  CS2R R56, SRZ ;  /* 0x0000000000387805 */ /* 0x000fe4000001ff00 */
[----:B------:R-:W-:Y:S02]  /*63e0*/  CS2R R58, SRZ ;  /* 0x00000000003a7805 */ /* 0x000fe4000001ff00 */
[----:B------:R-:W-:Y:S02]  /*63f0*/  ISETP.LT.AND P1, PT, R20, R157, !P0 ;  /* 0x0000009d1400720c */ /* 0x000fe40004721270 */
[----:B------:R-:W-:Y:S02]  /*6400*/  CS2R R60, SRZ ;  /* 0x00000000003c7805 */ /* 0x000fe4000001ff00 */
[----:B------:R-:W-:Y:S02]  /*6410*/  CS2R R62, SRZ ;  /* 0x00000000003e7805 */ /* 0x000fe4000001ff00 */
[----:B------:R-:W-:-:S02]  /*6420*/  CS2R R64, SRZ ;  /* 0x0000000000407805 */ /* 0x000fc4000001ff00 */
[----:B------:R-:W-:Y:S02]  /*6430*/  CS2R R66, SRZ ;  /* 0x0000000000427805 */ /* 0x000fe4000001ff00 */
[----:B------:R-:W-:Y:S02]  /*6440*/  CS2R R68, SRZ ;  /* 0x0000000000447805 */ /* 0x000fe4000001ff00 */
[----:B------:R-:W-:Y:S02]  /*6450*/  CS2R R70, SRZ ;  /* 0x0000000000467805 */ /* 0x000fe4000001ff00 */
        /* <DEDUP_REMOVED lines=8> */
[----:B-1----:R-:W-:-:S02]  /*64e0*/  CS2R R24, SRZ ;  /* 0x0000000000187805 */ /* 0x002fc4000001ff00 */
        /* <DEDUP_REMOVED lines=14> */
[----:B------:R-:W-:Y:S01]  /*65d0*/  CS2R R54, SRZ ;  /* 0x0000000000367805 */ /* 0x000fe2000001ff00 */
[----:B------:R-:W-:Y:S06]  /*65e0*/  @!P2 BRA `(.L_x_0) ;  /* 0x00000048001ca947 */ /* 0x000fec0003800000 */
[----:B------:R-:W2:Y:S04]  /*65f0*/  LDL.LU R229, [R1+0xc4] ;  /* 0x0000c40001e57983 */ /* 0x000ea80000300800 */
[----:B------:R-:W3:Y:S04]  /*6600*/  LDL.LU R102, [R1+0x50] ;  /* 0x0000500001667983 */ /* 0x000ee80000300800 */
[----:B------:R-:W4:Y:S04]  /*6610*/  LDL.LU R103, [R1+0x54] ;  /* 0x0000540001677983 */ /* 0x000f280000300800 */
[----:B------:R-:W4:Y:S04]  /*6620*/  LDL.LU R222, [R1+0x58] ;  /* 0x0000580001de7983 */ /* 0x000f280000300800 */
[----:B------:R-:W4:Y:S01]  /*6630*/  LDL.LU R223, [R1+0x5c] ;  /* 0x00005c0001df7983 */ /* 0x000f220000300800 */
[----:B------:R-:W-:Y:S01]  /*6640*/  IMAD.SHL.U32 R30, R235, 0x8, RZ ;  /* 0x00000008eb1e7824 */ /* 0x000fe200078e00ff */
[----:B------:R-:W-:-:S02]  /*6650*/  SHF.R.S32.HI R24, RZ, 0x1f, R235 ;  /* 0x0000001fff187819 */ /* 0x000fc400000114eb */
[----:B------:R-:W-:Y:S04]  /*6660*/  STL [R1+0xdc], R157 ;  /* 0x0000dc9d01007387 */ /* 0x000fe80000100800 */
[----:B------:R-:W-:Y:S04]  /*6670*/  STL [R1+0xd8], R18 ;  /* 0x0000d81201007387 */ /* 0x000fe80000100800 */
[----:B------:R-:W-:Y:S04]  /*6680*/  STL [R1+0xd4], R3 ;  /* 0x0000d40301007387 */ /* 0x000fe80000100800 */
[----:B------:R-:W-:Y:S04]  /*6690*/  STL [R1+0xd0], R2 ;  /* 0x0000d00201007387 */ /* 0x000fe80000100800 */
[----:B------:R-:W-:Y:S04]  /*66a0*/  STL [R1+0xcc], R0 ;  /* 0x0000cc0001007387 */ /* 0x000fe80000100800 */
[----:B------:R-:W4:Y:S04]  /*66b0*/  LDL.LU R224, [R1+0x60] ;  /* 0x0000600001e07983 */ /* 0x000f280000300800 */
[----:B------:R-:W4:Y:S01]  /*66c0*/  LDL.LU R228, [R1+0x64] ;  /* 0x0000640001e47983 */ /* 0x000f220000300800 */
[----:B--2---:R-:W-:-:S04]  /*66d0*/  SHF.R.S32.HI R25, RZ, 0x1f, R229 ;  /* 0x0000001fff197819 */ /* 0x004fc800000114e5 */
[----:B------:R-:W-:Y:S02]  /*66e0*/  SHF.L.U64.HI R25, R229, 0x2, R25 ;  /* 0x00000002e5197819 */ /* 0x000fe40000010219 */
[----:B------:R-:W2:Y:S01]  /*66f0*/  LDL.LU R229, [R1+0x68] ;  /* 0x0000680001e57983 */ /* 0x000ea20000300800 */
[----:B------:R-:W-:Y:S02]  /*6700*/  SHF.R.S32.HI R21, RZ, 0x1f, R234 ;  /* 0x0000001fff157819 */ /* 0x000fe400000114ea */
[----:B------:R-:W-:Y:S01]  /*6710*/  SHF.R.S32.HI R23, RZ, 0x1f, R230 ;  /* 0x0000001fff177819 */ /* 0x000fe200000114e6 */
[----:B------:R-:W2:Y:S01]  /*6720*/  LDL.LU R109, [R1+0x6c] ;  /* 0x00006c00016d7983 */ /* 0x000ea20000300800 */
[----:B------:R-:W-:Y:S02]  /*6730*/  SHF.R.S32.HI R22, RZ, 0x1f, R231 ;  /* 0x0000001fff167819 */ /* 0x000fe400000114e7 */
[----:B------:R-:W-:Y:S01]  /*6740*/  SHF.R.S32.HI R154, RZ, 0x1f, R227 ;  /* 0x0000001fff9a7819 */ /* 0x000fe200000114e3 */
[----:B------:R-:W2:Y:S01]  /*6750*/  LDL.LU R107, [R1+0x70] ;  /* 0x00007000016b7983 */ /* 0x000ea20000300800 */
[----:B------:R-:W-:-:S02]  /*6760*/  SHF.L.U64.HI R148, R235, 0x3, R24 ;  /* 0x00000003eb947819 */ /* 0x000fc40000010218 */
[C---:B------:R-:W-:Y:S01]  /*6770*/  LEA R153, P2, R231.reuse, R30, 0x2 ;  /* 0x0000001ee7997211 */ /* 0x040fe200078410ff */
[----:B------:R-:W2:Y:S01]  /*6780*/  LDL.LU R105, [R1+0x74] ;  /* 0x0000740001697983 */ /* 0x000ea20000300800 */
[----:B------:R-:W-:Y:S02]  /*6790*/  SHF.L.U64.HI R234, R234, 0x2, R21 ;  /* 0x00000002eaea7819 */ /* 0x000fe40000010215 */
[----:B------:R-:W-:Y:S01]  /*67a0*/  SHF.L.U64.HI R20, R230, 0x2, R23 ;  /* 0x00000002e6147819 */ /* 0x000fe20000010217 */
[----:B------:R-:W2:Y:S01]  /*67b0*/  LDL.LU R220, [R1+0x78] ;  /* 0x0000780001dc7983 */ /* 0x000ea20000300800 */
[----:B------:R-:W-:Y:S02]  /*67c0*/  LEA.HI R154, R154, R227, RZ, 0x6 ;  /* 0x000000e39a9a7211 */ /* 0x000fe400078f30ff */
[----:B------:R-:W-:Y:S02]  /*67d0*/  LEA.HI.X R92, R231, R148, R22, 0x2, P2 ;  /* 0x00000094e75c7211 */ /* 0x000fe400010f1416 */
[----:B---3--:R-:W-:-:S02]  /*67e0*/  SHF.R.S32.HI R26, RZ, 0x1f, R102 ;  /* 0x0000001fff1a7819 */ /* 0x008fc40000011466 */
[-C--:B------:R-:W-:Y:S01]  /*67f0*/  LEA R28, P2, R102, R30.reuse, 0x2 ;  /* 0x0000001e661c7211 */ /* 0x080fe200078410ff */
[----:B------:R-:W-:Y:S01]  /*6800*/  STL [R1+0xe0], R234 ;  /* 0x0000e0ea01007387 */ /* 0x000fe20000100800 */
[----:B----4-:R-:W-:Y:S02]  /*6810*/  SHF.R.S32.HI R22, RZ, 0x1f, R222 ;  /* 0x0000001fff167819 */ /* 0x010fe400000114de */
[-C--:B------:R-:W-:Y:S01]  /*6820*/  LEA R88, P4, R222, R30.reuse, 0x2 ;  /* 0x0000001ede587211 */ /* 0x080fe200078810ff */
[----:B------:R-:W-:Y:S01]  /*6830*/  STL [R1+0xe4], R20 ;  /* 0x0000e41401007387 */ /* 0x000fe20000100800 */
[----:B------:R-:W-:Y:S02]  /*6840*/  SHF.R.S32.HI R21, RZ, 0x1f, R223 ;  /* 0x0000001fff157819 */ /* 0x000fe400000114df */
[----:B------:R-:W-:Y:S01]  /*6850*/  LEA R90, P5, R223, R30, 0x2 ;  /* 0x0000001edf5a7211 */ /* 0x000fe200078a10ff */
[----:B------:R1:W-:Y:S01]  /*6860*/  STL [R1+0xe8], R154 ;  /* 0x0000e89a01007387 */ /* 0x0003e20000100800 */
[----:B------:R-:W-:-:S02]  /*6870*/  LEA.HI.X R94, R102, R148, R26, 0x2, P2 ;  /* 0x00000094665e7211 */ /* 0x000fc400010f141a */
[----:B------:R-:W-:Y:S01]  /*6880*/  SHF.R.S32.HI R23, RZ, 0x1f, R103 ;  /* 0x0000001fff177819 */ /* 0x000fe20000011467 */
[----:B------:R-:W3:Y:S01]  /*6890*/  LDL.LU R221, [R1+0x7c] ;  /* 0x00007c0001dd7983 */ /* 0x000ee20000300800 */
[-C--:B------:R-:W-:Y:S02]  /*68a0*/  LEA R27, P3, R103, R30.reuse, 0x2 ;  /* 0x0000001e671b7211 */ /* 0x080fe400078610ff */
[----:B------:R-:W-:Y:S02]  /*68b0*/  SHF.R.S32.HI R26, RZ, 0x1f, R224 ;  /* 0x0000001fff1a7819 */ /* 0x000fe400000114e0 */
[----:B------:R-:W-:Y:S02]  /*68c0*/  LEA R89, P2, R224, R30, 0x2 ;  /* 0x0000001ee0597211 */ /* 0x000fe400078410ff */
[-C--:B------:R-:W-:Y:S02]  /*68d0*/  LEA.HI.X R98, R222, R148.reuse, R22, 0x2, P4 ;  /* 0x00000094de627211 */ /* 0x080fe400020f1416 */
[-C--:B------:R-:W-:Y:S01]  /*68e0*/  LEA.HI.X R100, R223, R148.reuse, R21, 0x2, P5 ;  /* 0x00000094df647211 */ /* 0x080fe200028f1415 */
[----:B------:R-:W4:Y:S01]  /*68f0*/  LDL.LU R222, [R1+0x80] ;  /* 0x0000800001de7983 */ /* 0x000f220000300800 */
[----:B------:R-:W-:-:S02]  /*6900*/  LEA.HI.X R96, R103, R148, R23, 0x2, P3 ;  /* 0x0000009467607211 */ /* 0x000fc400018f1417 */
[----:B------:R-:W-:Y:S01]  /*6910*/  LEA.HI.X R102, R224, R148, R26, 0x2, P2 ;  /* 0x00000094e0667211 */ /* 0x000fe200010f141a */
[----:B------:R-:W4:Y:S01]  /*6920*/  LDL.LU R223, [R1+0x84] ;  /* 0x0000840001df7983 */ /* 0x000f220000300800 */
[----:B------:R-:W-:Y:S02]  /*6930*/  SHF.R.S32.HI R23, RZ, 0x1f, R228 ;  /* 0x0000001fff177819 */ /* 0x000fe400000114e4 */
[C---:B------:R-:W-:Y:S01]  /*6940*/  LEA R91, P3, R228.reuse, R30, 0x2 ;  /* 0x0000001ee45b7211 */ /* 0x040fe200078610ff */
[----:B------:R-:W4:Y:S03]  /*6950*/  LDL.LU R224, [R1+0x88] ;  /* 0x0000880001e07983 */ /* 0x000f260000300800 */
[----:B------:R-:W-:Y:S02]  /*6960*/  LEA.HI.X R104, R228, R148, R23, 0x2, P3 ;  /* 0x00000094e4687211 */ /* 0x000fe400018f1417 */
[----:B--2---:R-:W-:-:S02]  /*6970*/  SHF.R.S32.HI R22, RZ, 0x1f, R229 ;  /* 0x0000001fff167819 */ /* 0x004fc400000114e5 */
[----:B------:R-:W-:-:S04]  /*6980*/  LEA R93, P4, R229, R30, 0x2 ;  /* 0x0000001ee55d7211 */ /* 0x000fc800078810ff */
[----:B------:R-:W-:Y:S02]  /*6990*/  LEA.HI.X R106, R229, R148, R22, 0x2, P4 ;  /* 0x00000094e56a7211 */ /* 0x000fe400020f1416 */
[----:B------:R-:W2:Y:S04]  /*69a0*/  LDL.LU R229, [R1+0x8c] ;  /* 0x00008c0001e57983 */ /* 0x000ea80000300800 */
[----:B------:R-:W2:Y:S04]  /*69b0*/  LDL.LU R125, [R1+0x90] ;  /* 0x00009000017d7983 */ /* 0x000ea80000300800 */
[----:B------:R-:W2:Y:S01]  /*69c0*/  LDL.LU R228, [R1+0x94] ;  /* 0x0000940001e47983 */ /* 0x000ea20000300800 */
[----:B------:R-:W-:-:S02]  /*69d0*/  SHF.R.S32.HI R21, RZ, 0x1f, R232 ;  /* 0x0000001fff157819 */ /* 0x000fc400000114e8 */
[CC--:B------:R-:W-:Y:S01]  /*69e0*/  LEA R95, P5, R232.reuse, R30.reuse, 0x2 ;  /* 0x0000001ee85f7211 */ /* 0x0c0fe200078a10ff */
[----:B------:R-:W2:Y:S01]  /*69f0*/  LDL.LU R139, [R1+0x98] ;  /* 0x00009800018b7983 */ /* 0x000ea20000300800 */
[----:B------:R-:W-:Y:S02]  /*6a00*/  SHF.R.S32.HI R26, RZ, 0x1f, R109 ;  /* 0x0000001fff1a7819 */ /* 0x000fe4000001146d */
[----:B------:R-:W-:Y:S01]  /*6a10*/  SHF.R.S32.HI R22, RZ, 0x1f, R105 ;  /* 0x0000001fff167819 */ /* 0x000fe20000011469 */
[----:B------:R-:W2:Y:S01]  /*6a20*/  LDL.LU R219, [R1+0x9c] ;  /* 0x00009c0001db7983 */ /* 0x000ea20000300800 */
[-C--:B------:R-:W-:Y:S02]  /*6a30*/  LEA R97, P2, R109, R30.reuse, 0x2 ;  /* 0x0000001e6d617211 */ /* 0x080fe400078410ff */
[----:B------:R-:W-:Y:S01]  /*6a40*/  LEA R101, P4, R105, R30, 0x2 ;  /* 0x0000001e69657211 */ /* 0x000fe200078810ff */
[----:B------:R-:W2:Y:S01]  /*6a50*/  LDL.LU R131, [R1+0xa0] ;  /* 0x0000a00001837983 */ /* 0x000ea20000300800 */
[----:B------:R-:W-:-:S02]  /*6a60*/  LEA.HI.X R108, R232, R148, R21, 0x2, P5 ;  /* 0x00000094e86c7211 */ /* 0x000fc400028f1415 */
[----:B------:R-:W-:Y:S01]  /*6a70*/  SHF.R.S32.HI R23, RZ, 0x1f, R107 ;  /* 0x0000001fff177819 */ /* 0x000fe2000001146b */
[----:B------:R-:W2:Y:S01]  /*6a80*/  LDL R129, [R1+0x4c] ;  /* 0x00004c0001817983 */ /* 0x000ea20000100800 */
[-C--:B------:R-:W-:Y:S02]  /*6a90*/  LEA R99, P3, R107, R30.reuse, 0x2 ;  /* 0x0000001e6b637211 */ /* 0x080fe400078610ff */
[----:B------:R-:W-:Y:S01]  /*6aa0*/  SHF.R.S32.HI R21, RZ, 0x1f, R220 ;  /* 0x0000001fff157819 */ /* 0x000fe200000114dc */
[----:B------:R-:W2:Y:S01]  /*6ab0*/  LDL.LU R218, [R1+0xa4] ;  /* 0x0000a40001da7983 */ /* 0x000ea20000300800 */
[----:B------:R-:W-:Y:S02]  /*6ac0*/  LEA R103, P5, R220, R30, 0x2 ;  /* 0x0000001edc677211 */ /* 0x000fe400078a10ff */
[-C--:B------:R-:W-:Y:S02]  /*6ad0*/  LEA.HI.X R110, R109, R148.reuse, R26, 0x2, P2 ;  /* 0x000000946d6e7211 */ /* 0x080fe400010f141a */
[----:B------:R-:W-:-:S02]  /*6ae0*/  LEA.HI.X R114, R105, R148, R22, 0x2, P4 ;  /* 0x0000009469727211 */ /* 0x000fc400020f1416 */
[----:B---3--:R-:W-:Y:S02]  /*6af0*/  SHF.R.S32.HI R26, RZ, 0x1f, R221 ;  /* 0x0000001fff1a7819 */ /* 0x008fe400000114dd */
[----:B------:R-:W-:Y:S02]  /*6b00*/  LEA R105, P2, R221, R30, 0x2 ;  /* 0x0000001edd697211 */ /* 0x000fe400078410ff */
[-C--:B------:R-:W-:Y:S02]  /*6b10*/  LEA.HI.X R112, R107, R148.reuse, R23, 0x2, P3 ;  /* 0x000000946b707211 */ /* 0x080fe400018f1417 */
[----:B------:R-:W-:Y:S02]  /*6b20*/  LEA.HI.X R116, R220, R148, R21, 0x2, P5 ;  /* 0x00000094dc747211 */ /* 0x000fe400028f1415 */
[----:B----4-:R-:W-:Y:S01]  /*6b30*/  SHF.R.S32.HI R23, RZ, 0x1f, R222 ;  /* 0x0000001fff177819 */ /* 0x010fe200000114de */
[----:B------:R-:W3:Y:S01]  /*6b40*/  LDL.LU R220, [R1+0xa8] ;  /* 0x0000a80001dc7983 */ /* 0x000ee20000300800 */
[----:B------:R-:W-:-:S02]  /*6b50*/  LEA R107, P3, R222, R30, 0x2 ;  /* 0x0000001ede6b7211 */ /* 0x000fc400078610ff */
[----:B------:R-:W-:Y:S02]  /*6b60*/  SHF.R.S32.HI R21, RZ, 0x1f, R223 ;  /* 0x0000001fff157819 */ /* 0x000fe400000114df */
[----:B------:R-:W-:Y:S02]  /*6b70*/  LEA R109, P4, R223, R30, 0x2 ;  /* 0x0000001edf6d7211 */ /* 0x000fe400078810ff */
[----:B------:R-:W-:Y:S02]  /*6b80*/  LEA.HI.X R118, R221, R148, R26, 0x2, P2 ;  /* 0x00000094dd767211 */ /* 0x000fe400010f141a */
[----:B------:R-:W-:Y:S01]  /*6b90*/  SHF.R.S32.HI R22, RZ, 0x1f, R233 ;  /* 0x0000001fff167819 */ /* 0x000fe200000114e9 */
[----:B------:R-:W4:Y:S01]  /*6ba0*/  LDL.LU R221, [R1+0xac] ;  /* 0x0000ac0001dd7983 */ /* 0x000f220000300800 */
[----:B------:R-:W-:Y:S02]  /*6bb0*/  LEA R111, P5, R233, R30, 0x2 ;  /* 0x0000001ee96f7211 */ /* 0x000fe400078a10ff */
[----:B------:R-:W-:-:S02]  /*6bc0*/  SHF.R.S32.HI R26, RZ, 0x1f, R224 ;  /* 0x0000001fff1a7819 */ /* 0x000fc400000114e0 */
[----:B------:R-:W-:Y:S02]  /*6bd0*/  LEA R113, P2, R224, R30, 0x2 ;  /* 0x0000001ee0717211 */ /* 0x000fe400078410ff */
[-C--:B------:R-:W-:Y:S02]  /*6be0*/  LEA.HI.X R120, R222, R148.reuse, R23, 0x2, P3 ;  /* 0x00000094de787211 */ /* 0x080fe400018f1417 */
[-C--:B------:R-:W-:Y:S01]  /*6bf0*/  LEA.HI.X R122, R223, R148.reuse, R21, 0x2, P4 ;  /* 0x00000094df7a7211 */ /* 0x080fe200020f1415 */
[----:B------:R-:W4:Y:S01]  /*6c00*/  LDL.LU R222, [R1+0xb0] ;  /* 0x0000b00001de7983 */ /* 0x000f220000300800 */
[-C--:B------:R-:W-:Y:S02]  /*6c10*/  LEA.HI.X R124, R233, R148.reuse, R22, 0x2, P5 ;  /* 0x00000094e97c7211 */ /* 0x080fe400028f1416 */
[----:B------:R-:W-:Y:S01]  /*6c20*/  LEA.HI.X R126, R224, R148, R26, 0x2, P2 ;  /* 0x00000094e07e7211 */ /* 0x000fe200010f141a */
[----:B------:R-:W4:Y:S04]  /*6c30*/  LDL.LU R223, [R1+0xb4] ;  /* 0x0000b40001df7983 */ /* 0x000f280000300800 */
[----:B------:R-:W4:Y:S01]  /*6c40*/  LDL.LU R224, [R1+0xb8] ;  /* 0x0000b80001e07983 */ /* 0x000f220000300800 */
[----:B--2---:R-:W-:-:S02]  /*6c50*/  SHF.R.S32.HI R23, RZ, 0x1f, R229 ;  /* 0x0000001fff177819 */ /* 0x004fc400000114e5 */
[CC--:B------:R-:W-:Y:S02]  /*6c60*/  LEA R115, P3, R229.reuse, R30.reuse, 0x2 ;  /* 0x0000001ee5737211 */ /* 0x0c0fe400078610ff */
[----:B------:R-:W-:Y:S02]  /*6c70*/  SHF.R.S32.HI R21, RZ, 0x1f, R228 ;  /* 0x0000001fff157819 */ /* 0x000fe400000114e4 */
[C---:B------:R-:W-:Y:S02]  /*6c80*/  LEA R119, P5, R228.reuse, R30, 0x2 ;  /* 0x0000001ee4777211 */ /* 0x040fe400078a10ff */
[-C--:B------:R-:W-:Y:S02]  /*6c90*/  LEA.HI.X R128, R229, R148.reuse, R23, 0x2, P3 ;  /* 0x00000094e5807211 */ /* 0x080fe400018f1417 */
[----:B------:R-:W2:Y:S01]  /*6ca0*/  LDL.LU R229, [R1+0xbc] ;  /* 0x0000bc0001e57983 */ /* 0x000ea20000300800 */
[----:B------:R-:W-:-:S03]  /*6cb0*/  LEA.HI.X R132, R228, R148, R21, 0x2, P5 ;  /* 0x00000094e4847211 */ /* 0x000fc600028f1415 */
[----:B------:R-:W2:Y:S01]  /*6cc0*/  LDL.LU R228, [R1+0xc8] ;  /* 0x0000c80001e47983 */ /* 0x000ea20000300800 */
[----:B------:R-:W-:Y:S02]  /*6cd0*/  SHF.R.S32.HI R22, RZ, 0x1f, R125 ;  /* 0x0000001fff167819 */ /* 0x000fe4000001147d */
[C---:B------:R-:W-:Y:S01]  /*6ce0*/  LEA R117, P4, R125.reuse, R30, 0x2 ;  /* 0x0000001e7d757211 */ /* 0x040fe200078810ff */
[----:B-1----:R-:W2:Y:S01]  /*6cf0*/  LDL R154, [R1+0x20] ;  /* 0x00002000019a7983 */ /* 0x002ea20000100800 */
[----:B------:R-:W-:Y:S02]  /*6d00*/  SHF.R.S32.HI R23, RZ, 0x1f, R219 ;  /* 0x0000001fff177819 */ /* 0x000fe400000114db */
[----:B------:R-:W-:Y:S01]  /*6d10*/  LEA.HI.X R130, R125, R148, R22, 0x2, P4 ;  /* 0x000000947d827211 */ /* 0x000fe200020f1416 */
[----:B------:R-:W2:Y:S01]  /*6d20*/  LDL R20, [R1+0x24] ;  /* 0x0000240001147983 */ /* 0x000ea20000100800 */
[----:B------:R-:W-:Y:S02]  /*6d30*/  SHF.R.S32.HI R22, RZ, 0x1f, R131 ;  /* 0x0000001fff167819 */ /* 0x000fe40000011483 */
[-C--:B------:R-:W-:Y:S01]  /*6d40*/  LEA R123, P3, R219, R30.reuse, 0x2 ;  /* 0x0000001edb7b7211 */ /* 0x080fe200078610ff */
[----:B------:R-:W2:Y:S01]  /*6d50*/  LDL R234, [R1+0x28] ;  /* 0x0000280001ea7983 */ /* 0x000ea20000100800 */
[----:B------:R-:W-:-:S02]  /*6d60*/  LEA R125, P4, R131, R30, 0x2 ;  /* 0x0000001e837d7211 */ /* 0x000fc400078810ff */
[----:B------:R-:W-:Y:S01]  /*6d70*/  SHF.R.S32.HI R26, RZ, 0x1f, R139 ;  /* 0x0000001fff1a7819 */ /* 0x000fe2000001148b */
[----:B------:R-:W2:Y:S01]  /*6d80*/  LDL R157, [R1+0x2c] ;  /* 0x00002c00019d7983 */ /* 0x000ea20000100800 */
[----:B------:R-:W-:Y:S02]  /*6d90*/  SHF.R.S32.HI R21, RZ, 0x1f, R129 ;  /* 0x0000001fff157819 */ /* 0x000fe40000011481 */
[-C--:B------:R-:W-:Y:S01]  /*6da0*/  LEA R121, P2, R139, R30.reuse, 0x2 ;  /* 0x0000001e8b797211 */ /* 0x080fe200078410ff */
[----:B------:R-:W2:Y:S01]  /*6db0*/  LDL R18, [R1+0x30] ;  /* 0x0000300001127983 */ /* 0x000ea20000100800 */
[----:B------:R-:W-:Y:S02]  /*6dc0*/  LEA R127, P5, R129, R30, 0x2 ;  /* 0x0000001e817f7211 */ /* 0x000fe400078a10ff */
[-C--:B------:R-:W-:Y:S01]  /*6dd0*/  LEA.HI.X R136, R219, R148.reuse, R23, 0x2, P3 ;  /* 0x00000094db887211 */ /* 0x080fe200018f1417 */
[----:B------:R-:W2:Y:S01]  /*6de0*/  LDL R3, [R1+0x34] ;  /* 0x0000340001037983 */ /* 0x000ea20000100800 */
[----:B------:R-:W-:-:S02]  /*6df0*/  LEA.HI.X R138, R131, R148, R22, 0x2, P4 ;  /* 0x00000094838a7211 */ /* 0x000fc400020f1416 */
[----:B---3--:R-:W-:Y:S01]  /*6e00*/  SHF.R.S32.HI R23, RZ, 0x1f, R220 ;  /* 0x0000001fff177819 */ /* 0x008fe200000114dc */
[----:B------:R-:W3:Y:S01]  /*6e10*/  LDL R2, [R1+0x38] ;  /* 0x0000380001027983 */ /* 0x000ee20000100800 */
[----:B------:R-:W-:Y:S02]  /*6e20*/  LEA R131, P3, R220, R30, 0x2 ;  /* 0x0000001edc837211 */ /* 0x000fe400078610ff */
[-C--:B------:R-:W-:Y:S01]  /*6e30*/  LEA.HI.X R134, R139, R148.reuse, R26, 0x2, P2 ;  /* 0x000000948b867211 */ /* 0x080fe200010f141a */
[----:B------:R-:W3:Y:S01]  /*6e40*/  LDL R0, [R1+0x3c] ;  /* 0x00003c0001007983 */ /* 0x000ee20000100800 */
[----:B------:R-:W-:Y:S02]  /*6e50*/  LEA.HI.X R140, R129, R148, R21, 0x2, P5 ;  /* 0x00000094818c7211 */ /* 0x000fe400028f1415 */
[----:B----4-:R-:W-:Y:S01]  /*6e60*/  SHF.R.S32.HI R22, RZ, 0x1f, R221 ;  /* 0x0000001fff167819 */ /* 0x010fe200000114dd */
[----:B------:R-:W4:Y:S01]  /*6e70*/  LDL R158, [R1+0x44] ;  /* 0x00004400019e7983 */ /* 0x000f220000100800 */
[----:B------:R-:W-:-:S02]  /*6e80*/  LEA R133, P4, R221, R30, 0x2 ;  /* 0x0000001edd857211 */ /* 0x000fc400078810ff */
[----:B------:R-:W-:Y:S01]  /*6e90*/  SHF.R.S32.HI R26, RZ, 0x1f, R218 ;  /* 0x0000001fff1a7819 */ /* 0x000fe200000114da */
[----:B------:R-:W4:Y:S01]  /*6ea0*/  LDL R159, [R1+0x48] ;  /* 0x00004800019f7983 */ /* 0x000f220000100800 */
[----:B------:R-:W-:Y:S02]  /*6eb0*/  LEA R129, P2, R218, R30, 0x2 ;  /* 0x0000001eda817211 */ /* 0x000fe400078410ff */
[-C--:B------:R-:W-:Y:S02]  /*6ec0*/  LEA.HI.X R144, R220, R148.reuse, R23, 0x2, P3 ;  /* 0x00000094dc907211 */ /* 0x080fe400018f1417 */
[----:B------:R-:W-:Y:S02]  /*6ed0*/  LEA.HI.X R146, R221, R148, R22, 0x2, P4 ;  /* 0x00000094dd927211 */ /* 0x000fe400020f1416 */
[----:B------:R-:W-:Y:S02]  /*6ee0*/  SHF.R.S32.HI R21, RZ, 0x1f, R222 ;  /* 0x0000001fff157819 */ /* 0x000fe400000114de */
[----:B------:R-:W-:-:S02]  /*6ef0*/  LEA R135, P5, R222, R30, 0x2 ;  /* 0x0000001ede877211 */ /* 0x000fc400078a10ff */
[----:B------:R-:W-:Y:S02]  /*6f00*/  SHF.R.S32.HI R22, RZ, 0x1f, R224 ;  /* 0x0000001fff167819 */ /* 0x000fe400000114e0 */
[----:B------:R-:W-:Y:S02]  /*6f10*/  LEA R139, P3, R224, R30, 0x2 ;  /* 0x0000001ee08b7211 */ /* 0x000fe400078610ff */
[----:B------:R-:W-:Y:S02]  /*6f20*/  LEA.HI.X R142, R218, R148, R26, 0x2, P2 ;  /* 0x00000094da8e7211 */ /* 0x000fe400010f141a */
[----:B------:R-:W-:Y:S02]  /*6f30*/  SHF.R.S32.HI R23, RZ, 0x1f, R223 ;  /* 0x0000001fff177819 */ /* 0x000fe400000114df */
[----:B------:R-:W-:Y:S02]  /*6f40*/  LEA R137, P2, R223, R30, 0x2 ;  /* 0x0000001edf897211 */ /* 0x000fe400078410ff */
[----:B------:R-:W-:-:S02]  /*6f50*/  LEA.HI.X R147, R224, R148, R22, 0x2, P3 ;  /* 0x00000094e0937211 */ /* 0x000fc400018f1416 */
[-C--:B------:R-:W-:Y:S02]  /*6f60*/  LEA.HI.X R26, R222, R148.reuse, R21, 0x2, P5 ;  /* 0x00000094de1a7211 */ /* 0x080fe400028f1415 */
[----:B------:R-:W-:Y:S02]  /*6f70*/  IADD3 R153, P5, R153, UR6, RZ ;  /* 0x0000000699997c10 */ /* 0x000fe4000ffbe0ff */
[----:B------:R-:W-:Y:S02]  /*6f80*/  LEA.HI.X R150, R223, R148, R23, 0x2, P2 ;  /* 0x00000094df967211 */ /* 0x000fe400010f1417 */
[----:B------:R-:W-:Y:S01]  /*6f90*/  IADD3 R23, P6, R27, UR6, RZ ;  /* 0x000000061b177c10 */ /* 0x000fe2000ffde0ff */
[----:B------:R1:W-:Y:S01]  /*6fa0*/  STL [R1+0xec], R153 ;  /* 0x0000ec9901007387 */ /* 0x0003e20000100800 */
[----:B------:R-:W-:Y:S02]  /*6fb0*/  IADD3.X R92, R92, UR7, RZ, P5, !PT ;  /* 0x000000075c5c7c10 */ /* 0x000fe4000affe4ff */
[----:B------:R-:W-:Y:S01]  /*6fc0*/  IADD3 R88, P5, R88, UR6, RZ ;  /* 0x0000000658587c10 */ /* 0x000fe2000ffbe0ff */
[----:B-1----:R-:W3:Y:S01]  /*6fd0*/  LDL R153, [R1+0x1c] ;  /* 0x00001c0001997983 */ /* 0x002ee20000100800 */
[----:B--2---:R-:W-:-:S02]  /*6fe0*/  SHF.R.S32.HI R21, RZ, 0x1f, R229 ;  /* 0x0000001fff157819 */ /* 0x004fc400000114e5 */
[----:B------:R-:W-:Y:S02]  /*6ff0*/  LEA R141, P4, R229, R30, 0x2 ;  /* 0x0000001ee58d7211 */ /* 0x000fe400078810ff */
[----:B------:R-:W-:Y:S02]  /*7000*/  LEA R143, P3, R19, R228, 0x3 ;  /* 0x000000e4138f7211 */ /* 0x000fe400078618ff */
[----:B------:R-:W-:Y:S02]  /*7010*/  LEA.HI.X R148, R229, R148, R21, 0x2, P4 ;  /* 0x00000094e5947211 */ /* 0x000fe400020f1415 */
[----:B------:R-:W-:Y:S02]  /*7020*/  IADD3 R143, P2, R143, UR4, RZ ;  /* 0x000000048f8f7c10 */ /* 0x000fe4000ff5e0ff */
[----:B------:R-:W-:-:S03]  /*7030*/  IADD3 R21, P4, R28, UR6, RZ ;  /* 0x000000061c157c10 */ /* 0x000fc6000ff9e0ff */
[----:B------:R1:W-:Y:S01]  /*7040*/  STL [R1+0xf0], R143 ;  /* 0x0000f08f01007387 */ /* 0x0003e20000100800 */
[----:B------:R-:W-:Y:S02]  /*7050*/  IADD3.X R94, R94, UR7, RZ, P4, !PT ;  /* 0x000000075e5e7c10 */ /* 0x000fe4000a7fe4ff */
[----:B------:R-:W-:Y:S01]  /*7060*/  IADD3 R90, P4, R90, UR6, RZ ;  /* 0x000000065a5a7c10 */ /* 0x000fe2000ff9e0ff */
[----:B-1----:R-:W2:Y:S04]  /*7070*/  LDL R143, [R1+0x18] ;  /* 0x00001800018f7983 */ /* 0x002ea80000100800 */
[----:B------:R1:W-:Y:S04]  /*7080*/  STL [R1+0xf4], R21 ;  /* 0x0000f41501007387 */ /* 0x0003e80000100800 */
[----:B-1----:R-:W4:Y:S04]  /*7090*/  LDL R21, [R1+0x14] ;  /* 0x0000140001157983 */ /* 0x002f280000100800 */
        /* <DEDUP_REMOVED lines=9> */
[----:B-1----:R-:W4:Y:S01]  /*7130*/  LDL R90, [R1] ;  /* 0x00000000015a7983 */ /* 0x002f220000100800 */
[C---:B------:R-:W-:Y:S01]  /*7140*/  SHF.L.U64.HI R151, R235.reuse, 0x2, R24 ;  /* 0x00000002eb977819 */ /* 0x040fe20000010218 */
[----:B------:R-:W-:-:S02]  /*7150*/  IMAD.SHL.U32 R152, R235, 0x4, RZ ;  /* 0x00000004eb987824 */ /* 0x000fc400078e00ff */
[----:B------:R-:W4:Y:S01]  /*7160*/  LDL R235, [R1+0x40] ;  /* 0x0000400001eb7983 */ /* 0x000f220000100800 */
[----:B---3--:R-:W-:Y:S02]  /*7170*/  SHF.R.S32.HI R220, RZ, 0x1f, R153 ;  /* 0x0000001fffdc7819 */ /* 0x008fe40000011499 */
[----:B------:R-:W-:Y:S02]  /*7180*/  SHF.R.S32.HI R221, RZ, 0x1f, R154 ;  /* 0x0000001fffdd7819 */ /* 0x000fe4000001149a */
[----:B------:R-:W-:Y:S02]  /*7190*/  SHF.R.S32.HI R222, RZ, 0x1f, R20 ;  /* 0x0000001fffde7819 */ /* 0x000fe40000011414 */
[----:B------:R-:W-:Y:S02]  /*71a0*/  SHF.L.U64.HI R220, R153, 0x2, R220 ;  /* 0x0000000299dc7819 */ /* 0x000fe400000102dc */
[----:B------:R-:W-:Y:S02]  /*71b0*/  SHF.R.S32.HI R224, RZ, 0x1f, R234 ;  /* 0x0000001fffe07819 */ /* 0x000fe400000114ea */
[----:B------:R-:W-:-:S02]  /*71c0*/  SHF.L.U64.HI R221, R154, 0x2, R221 ;  /* 0x000000029add7819 */ /* 0x000fc400000102dd */
[----:B------:R-:W-:Y:S02]  /*71d0*/  SHF.R.S32.HI R225, RZ, 0x1f, R157 ;  /* 0x0000001fffe17819 */ /* 0x000fe4000001149d */
[----:B------:R-:W-:Y:S02]  /*71e0*/  SHF.R.S32.HI R226, RZ, 0x1f, R18 ;  /* 0x0000001fffe27819 */ /* 0x000fe40000011412 */
[----:B------:R-:W-:Y:S02]  /*71f0*/  SHF.R.S32.HI R227, RZ, 0x1f, R3 ;  /* 0x0000001fffe37819 */ /* 0x000fe40000011403 */
[----:B------:R-:W-:Y:S02]  /*7200*/  SHF.L.U64.HI R222, R20, 0x2, R222 ;  /* 0x0000000214de7819 */ /* 0x000fe400000102de */
[----:B------:R-:W-:Y:S02]  /*7210*/  SHF.R.S32.HI R228, RZ, 0x1f, R2 ;  /* 0x0000001fffe47819 */ /* 0x000fe40000011402 */
[----:B------:R-:W-:-:S02]  /*7220*/  SHF.L.U64.HI R224, R234, 0x2, R224 ;  /* 0x00000002eae07819 */ /* 0x000fc400000102e0 */
[----:B------:R-:W-:Y:S02]  /*7230*/  SHF.R.S32.HI R229, RZ, 0x1f, R0 ;  /* 0x0000001fffe57819 */ /* 0x000fe40000011400 */
[----:B------:R-:W-:Y:S02]  /*7240*/  SHF.L.U64.HI R225, R157, 0x2, R225 ;  /* 0x000000029de17819 */ /* 0x000fe400000102e1 */
[----:B------:R-:W-:Y:S02]  /*7250*/  SHF.L.U64.HI R226, R18, 0x2, R226 ;  /* 0x0000000212e27819 */ /* 0x000fe400000102e2 */
[----:B------:R-:W-:Y:S02]  /*7260*/  SHF.L.U64.HI R227, R3, 0x2, R227 ;  /* 0x0000000203e37819 */ /* 0x000fe400000102e3 */
[----:B------:R-:W-:Y:S02]  /*7270*/  SHF.L.U64.HI R228, R2, 0x2, R228 ;  /* 0x0000000202e47819 */ /* 0x000fe400000102e4 */
[----:B------:R-:W-:-:S02]  /*7280*/  SHF.L.U64.HI R229, R0, 0x2, R229 ;  /* 0x0000000200e57819 */ /* 0x000fc400000102e5 */
[----:B--2---:R-:W-:-:S04]  /*7290*/  SHF.R.S32.HI R219, RZ, 0x1f, R143 ;  /* 0x0000001fffdb7819 */ /* 0x004fc8000001148f */
[----:B------:R-:W-:Y:S02]  /*72a0*/  SHF.L.U64.HI R219, R143, 0x2, R219 ;  /* 0x000000028fdb7819 */ /* 0x000fe400000102db */
[----:B----4-:R-:W-:-:S04]  /*72b0*/  SHF.R.S32.HI R218, RZ, 0x1f, R21 ;  /* 0x0000001fffda7819 */ /* 0x010fc80000011415 */
[----:B------:R-:W-:Y:S02]  /*72c0*/  SHF.L.U64.HI R218, R21, 0x2, R218 ;  /* 0x0000000215da7819 */ /* 0x000fe400000102da */
[----:B------:R-:W-:-:S04]  /*72d0*/  SHF.R.S32.HI R217, RZ, 0x1f, R23 ;  /* 0x0000001fffd97819 */ /* 0x000fc80000011417 */
        /* <DEDUP_REMOVED lines=9> */
[----:B------:R1:W5:Y:S04]  /*7370*/  LDL.LU R90, [R1+0x108] ;  /* 0x00010800015a7983 */ /* 0x0003680000300800 */
[----:B------:R1:W5:Y:S04]  /*7380*/  LDL.LU R94, [R1+0x104] ;  /* 0x00010400015e7983 */ /* 0x0003680000300800 */
[----:B------:R1:W5:Y:S04]  /*7390*/  LDL.LU R88, [R1+0x100] ;  /* 0x0001000001587983 */ /* 0x0003680000300800 */
[----:B------:R1:W5:Y:S04]  /*73a0*/  LDL.LU R92, [R1+0xfc] ;  /* 0x0000fc00015c7983 */ /* 0x0003680000300800 */
[----:B------:R1:W5:Y:S04]  /*73b0*/  LDL.LU R23, [R1+0xf8] ;  /* 0x0000f80001177983 */ /* 0x0003680000300800 */
[----:B------:R1:W5:Y:S04]  /*73c0*/  LDL.LU R21, [R1+0xf4] ;  /* 0x0000f40001157983 */ /* 0x0003680000300800 */
[----:B------:R1:W5:Y:S04]  /*73d0*/  LDL.LU R143, [R1+0xf0] ;  /* 0x0000f000018f7983 */ /* 0x0003680000300800 */
[----:B------:R1:W5:Y:S04]  /*73e0*/  LDL.LU R153, [R1+0xec] ;  /* 0x0000ec0001997983 */ /* 0x0003680000300800 */
[----:B------:R-:W2:Y:S04]  /*73f0*/  LDL.LU R154, [R1+0xe8] ;  /* 0x0000e800019a7983 */ /* 0x000ea80000300800 */
[----:B------:R1:W5:Y:S04]  /*7400*/  LDL.LU R20, [R1+0xe4] ;  /* 0x0000e40001147983 */ /* 0x0003680000300800 */
[----:B------:R1:W5:Y:S04]  /*7410*/  LDL.LU R234, [R1+0xe0] ;  /* 0x0000e00001ea7983 */ /* 0x0003680000300800 */
[----:B------:R1:W5:Y:S04]  /*7420*/  LDL.LU R157, [R1+0xdc] ;  /* 0x0000dc00019d7983 */ /* 0x0003680000300800 */
[----:B------:R1:W5:Y:S04]  /*7430*/  LDL.LU R18, [R1+0xd8] ;  /* 0x0000d80001127983 */ /* 0x0003680000300800 */
[----:B------:R1:W5:Y:S04]  /*7440*/  LDL.LU R3, [R1+0xd4] ;  /* 0x0000d40001037983 */ /* 0x0003680000300800 */
[----:B------:R1:W5:Y:S04]  /*7450*/  LDL.LU R2, [R1+0xd0] ;  /* 0x0000d00001027983 */ /* 0x0003680000300800 */
[----:B------:R1:W5:Y:S01]  /*7460*/  LDL.LU R0, [R1+0xcc] ;  /* 0x0000cc0001007983 */ /* 0x0003620000300800 */
[----:B------:R-:W-:-:S02]  /*7470*/  IADD3.X R96, R96, UR7, RZ, P6, !PT ;  /* 0x0000000760607c10 */ /* 0x000fc4000b7fe4ff */
[----:B------:R-:W-:Y:S02]  /*7480*/  IADD3.X R98, R98, UR7, RZ, P5, !PT ;  /* 0x0000000762627c10 */ /* 0x000fe4000affe4ff */
[----:B------:R-:W-:Y:S02]  /*7490*/  IADD3.X R100, R100, UR7, RZ, P4, !PT ;  /* 0x0000000764647c10 */ /* 0x000fe4000a7fe4ff */
[----:B------:R-:W-:Y:S02]  /*74a0*/  IADD3 R89, P6, R89, UR6, RZ ;  /* 0x0000000659597c10 */ /* 0x000fe4000ffde0ff */
[----:B------:R-:W-:Y:S02]  /*74b0*/  IADD3 R91, P5, R91, UR6, RZ ;  /* 0x000000065b5b7c10 */ /* 0x000fe4000ffbe0ff */
[----:B------:R-:W-:Y:S02]  /*74c0*/  IADD3 R93, P4, R93, UR6, RZ ;  /* 0x000000065d5d7c10 */ /* 0x000fe4000ff9e0ff */
        /* <DEDUP_REMOVED lines=39> */
[----:B------:R-:W-:Y:S02]  /*7740*/  SHF.R.S32.HI R172, RZ, 0x1f, R19 ;  /* 0x0000001fffac7819 */ /* 0x000fe40000011413 */
[----:B------:R-:W-:Y:S02]  /*7750*/  IADD3 R131, P6, R131, UR6, RZ ;  /* 0x0000000683837c10 */ /* 0x000fe4000ffde0ff */
[----:B------:R-:W-:Y:S02]  /*7760*/  IADD3 R133, P5, R133, UR6, RZ ;  /* 0x0000000685857c10 */ /* 0x000fe4000ffbe0ff */
[----:B------:R-:W-:Y:S01]  /*7770*/  IADD3 R135, P4, R135, UR6, RZ ;  /* 0x0000000687877c10 */ /* 0x000fe2000ff9e0ff */
[----:B------:R-:W-:Y:S01]  /*7780*/  IMAD.MOV.U32 R145, RZ, RZ, R156 ;  /* 0x000000ffff917224 */ /* 0x000fe200078e009c */
[----:B------:R-:W-:-:S02]  /*7790*/  IADD3.X R144, R144, UR7, RZ, P6, !PT ;  /* 0x0000000790907c10 */ /* 0x000fc4000b7fe4ff */
[----:B------:R-:W-:Y:S02]  /*77a0*/  IADD3.X R146, R146, UR7, RZ, P5, !PT ;  /* 0x0000000792927c10 */ /* 0x000fe4000affe4ff */
[----:B------:R-:W-:Y:S02]  /*77b0*/  IADD3.X R22, R26, UR7, RZ, P4, !PT ;  /* 0x000000071a167c10 */ /* 0x000fe4000a7fe4ff */
[----:B------:R-:W-:Y:S02]  /*77c0*/  LEA.HI.X R25, R19, R25, R172, 0x3, P3 ;  /* 0x0000001913197211 */ /* 0x000fe400018f1cac */
[----:B------:R-:W-:Y:S02]  /*77d0*/  SHF.R.S32.HI R232, RZ, 0x1f, R158 ;  /* 0x0000001fffe87819 */ /* 0x000fe4000001149e */
[----:B------:R-:W-:Y:S02]  /*77e0*/  IADD3 R137, P6, R137, UR6, RZ ;  /* 0x0000000689897c10 */ /* 0x000fe4000ffde0ff */
[----:B------:R-:W-:-:S02]  /*77f0*/  IADD3 R139, P5, R139, UR6, RZ ;  /* 0x000000068b8b7c10 */ /* 0x000fc4000ffbe0ff */
[----:B------:R-:W-:Y:S02]  /*7800*/  IADD3 R141, P4, R141, UR6, RZ ;  /* 0x000000068d8d7c10 */ /* 0x000fe4000ff9e0ff */
[----:B------:R-:W-:Y:S02]  /*7810*/  SHF.R.S32.HI R156, RZ, 0x1f, R162 ;  /* 0x0000001fff9c7819 */ /* 0x000fe400000114a2 */
[----:B------:R-:W-:Y:S02]  /*7820*/  SHF.R.S32.HI R173, RZ, 0x1f, R163 ;  /* 0x0000001fffad7819 */ /* 0x000fe400000114a3 */
[----:B------:R-:W-:Y:S02]  /*7830*/  SHF.R.S32.HI R174, RZ, 0x1f, R164 ;  /* 0x0000001fffae7819 */ /* 0x000fe400000114a4 */
[----:B------:R-:W-:Y:S02]  /*7840*/  SHF.R.S32.HI R175, RZ, 0x1f, R13 ;  /* 0x0000001fffaf7819 */ /* 0x000fe4000001140d */
[----:B------:R-:W-:-:S02]  /*7850*/  SHF.R.S32.HI R176, RZ, 0x1f, R165 ;  /* 0x0000001fffb07819 */ /* 0x000fc400000114a5 */
[----:B------:R-:W-:Y:S02]  /*7860*/  SHF.R.S32.HI R177, RZ, 0x1f, R166 ;  /* 0x0000001fffb17819 */ /* 0x000fe400000114a6 */
        /* <DEDUP_REMOVED lines=38> */
[----:B------:R-:W-:Y:S01]  /*7ad0*/  SHF.R.S32.HI R233, RZ, 0x1f, R159 ;  /* 0x0000001fffe97819 */ /* 0x000fe2000001149f */
[----:B------:R-:W-:Y:S01]  /*7ae0*/  IMAD.MOV.U32 R155, RZ, RZ, RZ ;  /* 0x000000ffff9b7224 */ /* 0x000fe200078e00ff */
[----:B------:R-:W-:Y:S02]  /*7af0*/  IADD3.X R149, R25, UR5, RZ, P2, !PT ;  /* 0x0000000519957c10 */ /* 0x000fe400097fe4ff */
[----:B------:R-:W-:-:S02]  /*7b00*/  CS2R R56, SRZ ;  /* 0x0000000000387805 */ /* 0x000fc4000001ff00 */
[----:B------:R-:W-:Y:S02]  /*7b10*/  SHF.L.U64.HI R232, R158, 0x2, R232 ;  /* 0x000000029ee87819 */ /* 0x000fe400000102e8 */
[----:B------:R-:W-:Y:S02]  /*7b20*/  CS2R R58, SRZ ;  /* 0x00000000003a7805 */ /* 0x000fe4000001ff00 */
[----:B------:R-:W-:Y:S02]  /*7b30*/  IADD3.X R150, R150, UR7, RZ, P6, !PT ;  /* 0x0000000796967c10 */ /* 0x000fe4000b7fe4ff */
[----:B------:R-:W-:Y:S02]  /*7b40*/  CS2R R60, SRZ ;  /* 0x00000000003c7805 */ /* 0x000fe4000001ff00 */
[----:B------:R-:W-:Y:S02]  /*7b50*/  IADD3.X R147, R147, UR7, RZ, P5, !PT ;  /* 0x0000000793937c10 */ /* 0x000fe4000affe4ff */
[----:B------:R-:W-:-:S02]  /*7b60*/  CS2R R62, SRZ ;  /* 0x00000000003e7805 */ /* 0x000fc4000001ff00 */
[----:B------:R-:W-:Y:S02]  /*7b70*/  IADD3.X R148, R148, UR7, RZ, P4, !PT ;  /* 0x0000000794947c10 */ /* 0x000fe4000a7fe4ff */
        /* <DEDUP_REMOVED lines=18> */
[----:B------:R-:W-:Y:S02]  /*7ca0*/  SHF.L.U64.HI R172, R19, 0x2, R172 ;  /* 0x0000000213ac7819 */ /* 0x000fe400000102ac */
[----:B------:R-:W-:Y:S02]  /*7cb0*/  CS2R R36, SRZ ;  /* 0x0000000000247805 */ /* 0x000fe4000001ff00 */
[----:B------:R-:W-:Y:S02]  /*7cc0*/  SHF.L.U64.HI R156, R162, 0x2, R156 ;  /* 0x00000002a29c7819 */ /* 0x000fe4000001029c */
[----:B------:R-:W-:Y:S02]  /*7cd0*/  CS2R R38, SRZ ;  /* 0x0000000000267805 */ /* 0x000fe4000001ff00 */
[----:B------:R-:W-:-:S02]  /*7ce0*/  SHF.L.U64.HI R173, R163, 0x2, R173 ;  /* 0x00000002a3ad7819 */ /* 0x000fc400000102ad */
        /* <DEDUP_REMOVED lines=16> */
[----:B------:R-:W-:Y:S02]  /*7df0*/  SHF.L.U64.HI R182, R170, 0x2, R182 ;  /* 0x00000002aab67819 */ /* 0x000fe400000102b6 */
[----:B------:R-:W-:-:S02]  /*7e00*/  SHF.L.U64.HI R183, R11, 0x2, R183 ;  /* 0x000000020bb77819 */ /* 0x000fc400000102b7 */
[----:B------:R-:W-:Y:S02]  /*7e10*/  SHF.L.U64.HI R184, R171, 0x2, R184 ;  /* 0x00000002abb87819 */ /* 0x000fe400000102b8 */
[----:B------:R-:W-:Y:S02]  /*7e20*/  SHF.L.U64.HI R185, R236, 0x2, R185 ;  /* 0x00000002ecb97819 */ /* 0x000fe400000102b9 */
[----:B------:R-:W-:Y:S02]  /*7e30*/  SHF.L.U64.HI R186, R237, 0x2, R186 ;  /* 0x00000002edba7819 */ /* 0x000fe400000102ba */
[----:B------:R-:W-:Y:S02]  /*7e40*/  SHF.L.U64.HI R187, R10, 0x2, R187 ;  /* 0x000000020abb7819 */ /* 0x000fe400000102bb */
[----:B------:R-:W-:Y:S02]  /*7e50*/  SHF.L.U64.HI R188, R238, 0x2, R188 ;  /* 0x00000002eebc7819 */ /* 0x000fe400000102bc */
[----:B--2---:R-:W-:-:S02]  /*7e60*/  SHF.R.S32.HI R154, RZ, 0x6, R154 ;  /* 0x00000006ff9a7819 */ /* 0x004fc4000001149a */
[----:B------:R-:W-:Y:S02]  /*7e70*/  SHF.L.U64.HI R189, R239, 0x2, R189 ;  /* 0x00000002efbd7819 */ /* 0x000fe400000102bd */
[----:B------:R-:W-:Y:S01]  /*7e80*/  SHF.L.U64.HI R190, R240, 0x2, R190 ;  /* 0x00000002f0be7819 */ /* 0x000fe200000102be */
[----:B------:R-:W-:Y:S01]  /*7e90*/  VIADD R158, R154, 0xfffffffe ;  /* 0xfffffffe9a9e7836 */ /* 0x000fe20000000000 */
[----:B------:R-:W-:Y:S02]  /*7ea0*/  SHF.L.U64.HI R191, R9, 0x2, R191 ;  /* 0x0000000209bf7819 */ /* 0x000fe400000102bf */
        /* <DEDUP_REMOVED lines=24> */
[----:B------:R-:W-:Y:S01]  /*8030*/  SHF.L.U64.HI R233, R159, 0x2, R233 ;  /* 0x000000029fe97819 */ /* 0x000fe200000102e9 */
[----:B------:R-:W-:Y:S01]  /*8040*/  UMOV UR10, 0x1 ;  /* 0x00000001000a7882 */ /* 0x000fe20000000000 */
[----:B-1----:R-:W-:-:S05]  /*8050*/  UMOV UR9, 0xffffffff ;  /* 0xffffffff00097882 */ /* 0x002fca0000000000 */
.L_x_1:
[----:B------:R-:W-:Y:S01]  /*8060*/  UIADD3 UR9, UR9, 0x1, URZ ;  /* 0x0000000109097890 */ /* 0x000fe2000fffe03f */
[----:B------:R-:W-:-:S04]  /*8070*/  DEPBAR.LE SB0, 0x2 ;  /* 0x000080800000791a */ /* 0x000fc80000000000 */
[----:B------:R-:W-:Y:S01]  /*8080*/  BAR.SYNC.DEFER_BLOCKING 0x0 ;  /* 0x0000000000007b1d */ /* 0x000fe20000010000 */
[----:B------:R-:W-:Y:S01]  /*8090*/  UISETP.GT.AND UP0, UPT, UR9, 0x2, UPT ;  /* 0x000000020900788c */ /* 0x000fe2000bf04270 */
[----:B------:R-:W-:Y:S01]  /*80a0*/  VIADD R158, R154, 0xfffffffe ;  /* 0xfffffffe9a9e7836 */ /* 0x000fe20000000000 */
[----:B------:R-:W-:Y:S01]  /*80b0*/  ISETP.GT.AND P3, PT, R145, RZ, PT ;  /* 0x000000ff9100720c */ /* 0x000fe20003f64270 */
[----:B------:R-:W-:Y:S01]  /*80c0*/  UIADD3 UR10, UR10, 0x1, URZ ;  /* 0x000000010a0a7890 */ /* 0x000fe2000fffe03f */
[----:B------:R-:W-:Y:S01]  /*80d0*/  IMAD.MOV.U32 R159, RZ, RZ, R149 ;  /* 0x000000ffff9f7224 */ /* 0x000fe200078e0095 */
[----:B------:R-:W-:Y:S01]  /*80e0*/  USEL UR9, UR9, URZ, !UP0 ;  /* 0x0000003f09097287 */ /* 0x000fe2000c000000 */
[----:B------:R-:W-:Y:S01]  /*80f0*/  ISETP.GE.AND P2, PT, R155, R158, PT ;  /* 0x0000009e9b00720c */ /* 0x000fe20003f46270 */
[----:B------:R-:W-:Y:S01]  /*8100*/  UMOV UR7, 0x40000040 ;  /* 0x4000004000077882 */ /* 0x000fe20000000000 */
[----:B------:R-:W-:Y:S01]  /*8110*/  SEL R158, RZ, 0x4, !P3 ;  /* 0x00000004ff9e7807 */ /* 0x000fe20005800000 */
[----:B------:R-:W-:-:S02]  /*8120*/  ULEA UR5, UR9, UR8, 0xe ;  /* 0x0000000809057291 */ /* 0x000fc4000f8e703f */
[----:B------:R-:W-:Y:S01]  /*8130*/  ULEA UR4, UR9, UR8, 0xf ;  /* 0x0000000809047291 */ /* 0x000fe2000f8e783f */
[----:B------:R-:W-:Y:S01]  /*8140*/  SEL R158, R158, RZ, !P2 ;  /* 0x000000ff9e9e7207 */ /* 0x000fe20005000000 */
[----:B------:R-:W-:Y:S02]  /*8150*/  UIADD3 UR5, UR5, 0x18000, URZ ;  /* 0x0001800005057890 */ /* 0x000fe4000fffe03f */
[----:B------:R-:W-:Y:S01]  /*8160*/  USHF.R.U32.HI UR4, URZ, 0x4, UR4 ;  /* 0x000000043f047899 */ /* 0x000fe20008011604 */
[----:B------:R-:W-:Y:S01]  /*8170*/  ISETP.NE.U32.AND P3, PT, R158, RZ, PT ;  /* 0x000000ff9e00720c */ /* 0x000fe20003f65070 */
[----:B------:R-:W-:Y:S01]  /*8180*/  USHF.R.U32.HI UR5, URZ, 0x4, UR5 ;  /* 0x000000043f057899 */ /* 0x000fe20008011605 */
[----:B-----5:R-:W-:Y:S01]  /*8190*/  IMAD.MOV.U32 R158, RZ, RZ, R143 ;  /* 0x000000ffff9e7224 */ /* 0x020fe200078e008f */
[----:B------:R-:W-:Y:S02]  /*81a0*/  USGXT.U32 UR4, UR4, 0xe ;  /* 0x0000000e0404789a */ /* 0x000fe40008000000 */
[----:B------:R-:W-:Y:S01]  /*81b0*/  USGXT.U32 UR6, UR5, 0xe ;  /* 0x0000000e0506789a */ /* 0x000fe20008000000 */
[----:B------:R-:W-:-:S02]  /*81c0*/  WARPGROUP.ARRIVE ;  /* 0x00000000000079c5 */ /* 0x000fc40000000000 */
[----:B------:R-:W-:Y:S01]  /*81d0*/  UMOV UR5, 0x40000040 ;  /* 0x4000004000057882 */ /* 0x000fe20000000000 */
[----:B------:R-:W-:Y:S02]  /*81e0*/  UIADD3 UR12, UP0, UR4, 0x2, URZ ;  /* 0x00000002040c7890 */ /* 0x000fe4000ff1e03f */
[----:B------:R-:W-:-:S03]  /*81f0*/  UIADD3 UR14, UP1, UR6, 0x2, URZ ;  /* 0x00000002060e7890 */ /* 0x000fc6000ff3e03f */
[----:B------:R-:W-:Y:S01]  /*8200*/  HGMMA.64x64x8.F32.TF32 R56, gdesc[UR4], R56 ;  /* 0x04e00000043879f0 */ /* 0x000fe20008702838 */
[----:B------:R-:W-:Y:S01]  /*8210*/  UMOV UR4, URZ ;  /* 0x0000003f00047c82 */ /* 0x000fe20008000000 */
[----:B------:R-:W-:Y:S01]  /*8220*/  UMOV UR5, URZ ;  /* 0x0000003f00057c82 */ /* 0x000fe20008000000 */
[----:B------:R-:W-:Y:S02]  /*8230*/  UIADD3.X UR13, UR4, 0x40000040, URZ, UP0, !UPT ;  /* 0x40000040040d7890 */ /* 0x000fe400087fe43f */
[----:B------:R-:W-:Y:S02]  /*8240*/  UIADD3.X UR15, UR5, 0x40000040, URZ, UP1, !UPT ;  /* 0x40000040050f7890 */ /* 0x000fe40008ffe43f */
[----:B------:R-:W-:Y:S02]  /*8250*/  UIADD3.64 UR40, UR12, 0x2, URZ ;  /* 0x000000020c287897 */ /* 0x000fe4000fffe03f */
[----:B------:R-:W-:Y:S02]  /*8260*/  UIADD3.64 UR42, UR14, 0x2, URZ ;  /* 0x000000020e2a7897 */ /* 0x000fe4000fffe03f */
[----:B------:R-:W-:-:S02]  /*8270*/  UIADD3.64 UR36, UR12, 0x4, URZ ;  /* 0x000000040c247897 */ /* 0x000fc4000fffe03f */
[----:B------:R-:W-:Y:S02]  /*8280*/  UIADD3.64 UR38, UR14, 0x4, URZ ;  /* 0x000000040e267897 */ /* 0x000fe4000fffe03f */
[----:B------:R-:W-:Y:S02]  /*8290*/  UIADD3.64 UR32, UR12, 0x3fe, URZ ;  /* 0x000003fe0c207897 */ /* 0x000fe4000fffe03f */
[----:B------:R-:W-:Y:S02]  /*82a0*/  UIADD3.64 UR34, UR14, 0x1fe, URZ ;  /* 0x000001fe0e227897 */ /* 0x000fe4000fffe03f */
[----:B------:R-:W-:Y:S02]  /*82b0*/  UIADD3.64 UR28, UR12, 0x400, URZ ;  /* 0x000004000c1c7897 */ /* 0x000fe4000fffe03f */
[----:B------:R-:W-:Y:S02]  /*82c0*/  UIADD3.64 UR30, UR14, 0x200, URZ ;  /* 0x000002000e1e7897 */ /* 0x000fe4000fffe03f */
[----:B------:R-:W-:-:S02]  /*82d0*/  UIADD3.64 UR24, UR12, 0x402, URZ ;  /* 0x000004020c187897 */ /* 0x000fc4000fffe03f */
[----:B------:R-:W-:Y:S02]  /*82e0*/  UIADD3.64 UR26, UR14, 0x202, URZ ;  /* 0x000002020e1a7897 */ /* 0x000fe4000fffe03f */
[----:B------:R-:W-:Y:S02]  /*82f0*/  UIADD3.64 UR20, UR12, 0x404, URZ ;  /* 0x000004040c147897 */ /* 0x000fe4000fffe03f */
[----:B------:R-:W-:Y:S02]  /*8300*/  UIADD3.64 UR22, UR14, 0x204, URZ ;  /* 0x000002040e167897 */ /* 0x000fe4000fffe03f */
[----:B------:R-:W-:Y:S02]  /*8310*/  UIADD3.64 UR4, UR12, 0x1fe, URZ ;  /* 0x000001fe0c047897 */ /* 0x000fe4000fffe03f */
[----:B------:R-:W-:-:S04]  /*8320*/  UISETP.GT.AND UP0, UPT, UR10, 0x2, UPT ;  /* 0x000000020a00788c */ /* 0x000fc8000bf04270 */
[----:B------:R-:W-:Y:S01]  /*8330*/  USEL UR10, UR10, URZ, !UP0 ;  /* 0x0000003f0a0a7287 */ /* 0x000fe2000c000000 */
[----:B------:R-:W-:Y:S04]  /*8340*/  HGMMA.64x64x8.F32.TF32 R56, gdesc[UR12], R56 ;  /* 0x04e000000c3879f0 */ /* 0x000fe80008702838 */
[----:B------:R-:W-:Y:S01]  /*8350*/  HGMMA.64x64x8.F32.TF32 R56, gdesc[UR40], R56 ;  /* 0x04e00000283879f0 */ /* 0x000fe20008702838 */
[----:B------:R-:W-:-:S03]  /*8360*/  UIADD3.64 UR40, UR12, 0x202, URZ ;  /* 0x000002020c287897 */ /* 0x000fc6000fffe03f */
        /* <DEDUP_REMOVED lines=8> */
[----:B------:R-:W-:Y:S04]  /*83f0*/  HGMMA.64x64x8.F32.TF32 R56, gdesc[UR20], R56 ;  /* 0x04e00000143879f0 */ /* 0x000fe80008702838 */
[----:B------:R-:W-:Y:S01]  /*8400*/  HGMMA.64x64x8.F32.TF32 R24, gdesc[UR4], R24 ;  /* 0x04e00000041879f0 */ /* 0x000fe20008702818 */
[----:B------:R-:W-:Y:S01]  /*8410*/  UIADD3.64 UR4, UR12, 0x200, URZ ;  /* 0x000002000c047897 */ /* 0x000fe2000fffe03f */
[----:B------:R-:W-:Y:S01]  /*8420*/  UMOV UR6, UR14 ;  /* 0x0000000e00067c82 */ /* 0x000fe20008000000 */
[----:B------:R-:W-:Y:S01]  /*8430*/  UMOV UR7, UR15 ;  /* 0x0000000f00077c82 */ /* 0x000fe20008000000 */
[----:B------:R-:W-:Y:S01]  /*8440*/  UIADD3.64 UR12, UR12, 0x604, URZ ;  /* 0x000006040c0c7897 */ /* 0x000fe2000fffe03f */
[----:B------:R-:W-:Y:S01]  /*8450*/  UMOV UR14, UR22 ;  /* 0x00000016000e7c82 */ /* 0x000fe20008000000 */
[----:B------:R-:W-:-:S04]  /*8460*/  UMOV UR15, UR23 ;  /* 0x00000017000f7c82 */ /* 0x000fc80008000000 */
[----:B------:R-:W-:Y:S01]  /*8470*/  HGMMA.64x64x8.F32.TF32 R24, gdesc[UR4], R24 ;  /* 0x04e00000041879f0 */ /* 0x000fe20008702818 */
[----:B------:R-:W-:-:S06]  /*8480*/  ULEA UR4, UR10, UR8, 0xf ;  /* 0x000000080a047291 */ /* 0x000fcc000f8e783f */
[----:B------:R-:W-:Y:S01]  /*8490*/  VIADD R235, R3, UR4 ;  /* 0x0000000403eb7c36 */ /* 0x000fe20008000000 */
[----:B------:R-:W-:Y:S04]  /*84a0*/  HGMMA.64x64x8.F32.TF32 R24, gdesc[UR40], R24 ;  /* 0x04e00000281879f0 */ /* 0x000fe80008702818 */
[----:B------:R-:W-:Y:S04]  /*84b0*/  HGMMA.64x64x8.F32.TF32 R24, gdesc[UR36], R24 ;  /* 0x04e00000241879f0 */ /* 0x000fe80008702818 */
[----:B------:R-:W-:Y:S04]  /*84c0*/  HGMMA.64x64x8.F32.TF32 R24, gdesc[UR32], R24 ;  /* 0x04e00000201879f0 */ /* 0x000fe80008702818 */
[----:B------:R-:W-:Y:S04]  /*84d0*/  HGMMA.64x64x8.F32.TF32 R24, gdesc[UR28], R24 ;  /* 0x04e000001c1879f0 */ /* 0x000fe80008702818 */
[----:B------:R-:W-:Y:S04]  /*84e0*/  HGMMA.64x64x8.F32.TF32 R24, gdesc[UR24], R24 ;  /* 0x04e00000181879f0 */ /* 0x000fe80008702818 */
[----:B------:R-:W-:Y:S03]  /*84f0*/  HGMMA.64x64x8.F32.TF32 R24, gdesc[UR12], R24, gsb0 ;  /* 0x04e000000c1879f0 */ /* 0x000fe60008002818 */
[----:B------:R-:W-:-:S02]  /*8500*/  WARPGROUP.DEPBAR.LE gsb0, 0x1 ;  /* 0x00008000000079c5 */ /* 0x000fc40000010100 */
[----:B------:R-:W-:Y:S06]  /*8510*/  BAR.SYNC.DEFER_BLOCKING 0x0 ;  /* 0x0000000000007b1d */ /* 0x000fec0000010000 */
[----:B------:R-:W-:Y:S01]  /*8520*/  @!PT LDS RZ, [RZ] ;  /* 0x00000000fffff984 */ /* 0x000fe20000000800 */
[----:B------:R-:W-:Y:S01]  /*8530*/  @!PT LDS RZ, [RZ] ;  /* 0x00000000fffff984 */ /* 0x000fe20000000800 */
[----:B------:R-:W-:Y:S01]  /*8540*/  @!PT LDS RZ, [RZ] ;  /* 0x00000000fffff984 */ /* 0x000fe20000000800 */
[----:B------:R1:W-:Y:S01]  /*8550*/  LDGSTS.E [R235], desc[UR16][R158.64], P3 ;  /* 0x000000009eeb7fae */ /* 0x0003e20009921850 */
[----:B------:R-:W-:-:S04]  /*8560*/  ISETP.GT.AND P3, PT, R145, 0x1, PT ;  /* 0x000000019100780c */ /* 0x000fc80003f64270 */
[----:B-1----:R-:W-:-:S04]  /*8570*/  SEL R158, RZ, 0x4, !P3 ;  /* 0x00000004ff9e7807 */ /* 0x002fc80005800000 */
[----:B------:R-:W-:-:S04]  /*8580*/  SEL R158, R158, RZ, !P2 ;  /* 0x000000ff9e9e7207 */ /* 0x000fc80005000000 */
[----:B------:R-:W-:Y:S02]  /*8590*/  ISETP.NE.U32.AND P3, PT, R158, RZ, PT ;  /* 0x000000ff9e00720c */ /* 0x000fe40003f65070 */
[----:B------:R-:W-:-:S05]  /*85a0*/  IADD3 R158, P4, R4, R143, RZ ;  /* 0x0000008f049e7210 */ /* 0x000fca0007f9e0ff */
[----:B------:R-:W-:-:S06]  /*85b0*/  IMAD.X R159, R149, 0x1, R234, P4 ;  /* 0x00000001959f7824 */ /* 0x000fcc00020e06ea */
[----:B------:R1:W-:Y:S04]  /*85c0*/  LDGSTS.E [R235+0x4], desc[UR16][R158.64], P3 ;  /* 0x000040009eeb7fae */ /* 0x0003e80009921850 */
[----:B------:R-:W2:Y:S01]  /*85d0*/  LDL R159, [R1+0x48] ;  /* 0x00004800019f7983 */ /* 0x000ea20000100800 */
[----:B------:R-:W-:-:S04]  /*85e0*/  ISETP.GT.AND P3, PT, R145, 0x2, PT ;  /* 0x000000029100780c */ /* 0x000fc80003f64270 */
[----:B-1----:R-:W-:-:S04]  /*85f0*/  SEL R158, RZ, 0x4, !P3 ;  /* 0x00000004ff9e7807 */ /* 0x002fc80005800000 */
[----:B------:R-:W-:-:S04]  /*8600*/  SEL R158, R158, RZ, !P2 ;  /* 0x000000ff9e9e7207 */ /* 0x000fc80005000000 */
[----:B------:R-:W-:Y:S02]  /*8610*/  ISETP.NE.U32.AND P3, PT, R158, RZ, PT ;  /* 0x000000ff9e00720c */ /* 0x000fe40003f65070 */
[----:B--2---:R-:W-:-:S05]  /*8620*/  LEA R158, P4, R159, R143, 0x2 ;  /* 0x0000008f9f9e7211 */ /* 0x004fca00078810ff */
        /* <DEDUP_REMOVED lines=9> */
[----:B------:R1:W-:Y:S01]  /*86c0*/  LDGSTS.E [R235+0xc], desc[UR16][R158.64], P3 ;  /* 0x0000c0009eeb7fae */ /* 0x0003e20009921850 */
[----:B------:R-:W-:-:S04]  /*86d0*/  ISETP.GT.AND P3, PT, R145, 0x20, PT ;  /* 0x000000209100780c */ /* 0x000fc80003f64270 */
[----:B-1----:R-:W-:-:S04]  /*86e0*/  SEL R158, RZ, 0x4, !P3 ;  /* 0x00000004ff9e7807 */ /* 0x002fc80005800000 */
[----:B------:R-:W-:-:S04]  /*86f0*/  SEL R158, R158, RZ, !P2 ;  /* 0x000000ff9e9e7207 */ /* 0x000fc80005000000 */
[----:B------:R-:W-:Y:S02]  /*8700*/  ISETP.NE.U32.AND P3, PT, R158, RZ, PT ;  /* 0x000000ff9e00720c */ /* 0x000fe40003f65070 */
[----:B------:R-:W-:-:S05]  /*8710*/  LEA R158, P4, R250, R143, 0x2 ;  /* 0x0000008ffa9e7211 */ /* 0x000fca00078810ff */
        /* <DEDUP_REMOVED lines=24> */
[----:B-1----:R-:W-:Y:S02]  /*88a0*/  SEL R158, RZ, 0x4, !P3 ;  /* 0x00000004ff9e7807 */ /* 0x002fe40005800000 */
[----:B------:R-:W-:Y:S02]  /*88b0*/  LOP3.LUT R235, R3, 0x10, RZ, 0x3c, !PT ;  /* 0x0000001003eb7812 */ /* 0x000fe400078e3cff */
[----:B------:R-:W-:-:S03]  /*88c0*/  SEL R158, R158, RZ, !P2 ;  /* 0x000000ff9e9e7207 */ /* 0x000fc60005000000 */
[----:B------:R-:W-:Y:S01]  /*88d0*/  VIADD R235, R235, UR4 ;  /* 0x00000004ebeb7c36 */ /* 0x000fe20008000000 */
[----:B------:R-:W-:Y:S02]  /*88e0*/  ISETP.NE.U32.AND P3, PT, R158, RZ, PT ;  /* 0x000000ff9e00720c */ /* 0x000fe40003f65070 */
[----:B------:R-:W-:-:S05]  /*88f0*/  LEA R158, P4, R4, R143, 0x2 ;  /* 0x0000008f049e7211 */ /* 0x000fca00078810ff */
[----:B------:R-:W-:-:S06]  /*8900*/  IMAD.X R159, R149, 0x1, R231, P4 ;  /* 0x00000001959f7824 */ /* 0x000fcc00020e06e7 */
[----:B------:R1:W-:Y:S04]  /*8910*/  LDGSTS.E [R235], desc[UR16][R158.64], P3 ;  /* 0x000000009eeb7fae */ /* 0x0003e80009921850 */
        /* <DEDUP_REMOVED lines=51> */
[----:B------:R1:W-:Y:S04]  /*8c50*/  LDGSTS.E [R235+0x400c], desc[UR16][R158.64], P3 ;  /* 0x0400c0009eeb7fae */ /* 0x0003e80009921850 */
[----:B------:R-:W2:Y:S01]  /*8c60*/  LDL R159, [R1+0x34] ;  /* 0x00003400019f7983 */ /* 0x000ea20000100800 */
[----:B------:R-:W-:Y:S02]  /*8c70*/  ISETP.GT.AND P3, PT, R145, 0x8, PT ;  /* 0x000000089100780c */ /* 0x000fe40003f64270 */
[----:B-1----:R-:W-:Y:S02]  /*8c80*/  LOP3.LUT R235, R3, 0x20, RZ, 0x3c, !PT ;  /* 0x0000002003eb7812 */ /* 0x002fe400078e3cff */
[----:B------:R-:W-:-:S03]  /*8c90*/  SEL R158, RZ, 0x4, !P3 ;  /* 0x00000004ff9e7807 */ /* 0x000fc60005800000 */
[----:B------:R-:W-:Y:S01]  /*8ca0*/  VIADD R235, R235, UR4 ;  /* 0x00000004ebeb7c36 */ /* 0x000fe20008000000 */
[----:B------:R-:W-:-:S04]  /*8cb0*/  SEL R158, R158, RZ, !P2 ;  /* 0x000000ff9e9e7207 */ /* 0x000fc80005000000 */
[----:B------:R-:W-:Y:S02]  /*8cc0*/  ISETP.NE.U32.AND P3, PT, R158, RZ, PT ;  /* 0x000000ff9e00720c */ /* 0x000fe40003f65070 */
[----:B--2---:R-:W-:-:S05]  /*8cd0*/  LEA R158, P4, R159, R143, 0x2 ;  /* 0x0000008f9f9e7211 */ /* 0x004fca00078810ff */
        /* <DEDUP_REMOVED lines=185> */
[----:B------:R1:W-:Y:S01]  /*9870*/  LDGSTS.E [R235], desc[UR16][R158.64], P3 ;  /* 0x000000009eeb7fae */ /* 0x0003e20009921850 */
        /* <DEDUP_REMOVED lines=118> */
[----:B------:R-:W2:Y:S01]  /*9fe0*/  LDL R159, [R1] ;  /* 0x00000000019f7983 */ /* 0x000ea20000100800 */
[----:B------:R-:W-:Y:S01]  /*9ff0*/  ISETP.GT.AND P3, PT, R145, 0x1d, PT ;  /* 0x0000001d9100780c */ /* 0x000fe20003f64270 */
[----:B------:R-:W-:Y:S01]  /*a000*/  ULEA UR4, UR10, UR8, 0xe ;  /* 0x000000080a047291 */ /* 0x000fe2000f8e703f */
[----:B------:R-:W-:Y:S02]  /*a010*/  VIADD R155, R155, 0x1 ;  /* 0x000000019b9b7836 */ /* 0x000fe40000000000 */
        /* <DEDUP_REMOVED lines=48> */
[----:B------:R-:W0:Y:S01]  /*a320*/  LDGDEPBAR ;  /* 0x00000000000079af */ /* 0x000e220000000000 */
[----:B-1----:R-:W1:Y:S01]  /*a330*/  S2R R159, SR_TID.X ;  /* 0x00000000009f7919 */ /* 0x002e620000002100 */
[----:B------:R-:W-:Y:S01]  /*a340*/  VIADD R235, R2, UR4 ;  /* 0x0000000402eb7c36 */ /* 0x000fe20008000000 */
[----:B-1----:R-:W-:-:S04]  /*a350*/  LOP3.LUT R159, R159, 0x3f, RZ, 0xc0, !PT ;  /* 0x0000003f9f9f7812 */ /* 0x002fc800078ec0ff */
[----:B------:R-:W-:Y:S01]  /*a360*/  ISETP.GE.AND P3, PT, R159, R145, PT ;  /* 0x000000919f00720c */ /* 0x000fe20003f66270 */
[----:B------:R-:W-:-:S03]  /*a370*/  VIADD R145, R145, 0xffffffc0 ;  /* 0xffffffc091917836 */ /* 0x000fc60000000000 */
[----:B------:R-:W-:-:S04]  /*a380*/  SEL R158, RZ, 0x4, P3 ;  /* 0x00000004ff9e7807 */ /* 0x000fc80001800000 */
[----:B------:R-:W-:-:S04]  /*a390*/  SEL R158, R158, RZ, !P2 ;  /* 0x000000ff9e9e7207 */ /* 0x000fc80005000000 */
[----:B------:R-:W-:Y:S02]  /*a3a0*/  ISETP.NE.U32.AND P2, PT, R158, RZ, PT ;  /* 0x000000ff9e00720c */ /* 0x000fe40003f45070 */
[----:B------:R-:W-:-:S05]  /*a3b0*/  IADD3 R158, P3, R18, R141, RZ ;  /* 0x0000008d129e7210 */ /* 0x000fca0007f7e0ff */
[----:B------:R-:W-:-:S06]  /*a3c0*/  IMAD.X R159, R148, 0x1, R20, P3 ;  /* 0x00000001949f7824 */ /* 0x000fcc00018e0614 */
[----:B------:R1:W-:Y:S02]  /*a3d0*/  LDGSTS.E [R235+0x18000], desc[UR16][R158.64], P2 ;  /* 0x180000009eeb7fae */ /* 0x0003e40009121850 */
[----:B-1----:R-:W-:-:S05]  /*a3e0*/  IADD3 R158, P3, R18, R133, RZ ;  /* 0x00000085129e7210 */ /* 0x002fca0007f7e0ff */
[----:B------:R-:W-:-:S05]  /*a3f0*/  IMAD.X R159, R146, 0x1, R20, P3 ;  /* 0x00000001929f7824 */ /* 0x000fca00018e0614 */
        /* <DEDUP_REMOVED lines=16> */
[----:B-1----:R-:W-:Y:S02]  /*a500*/  IADD3 R158, P3, R18, R88, RZ ;  /* 0x00000058129e7210 */ /* 0x002fe40007f7e0ff */
[----:B------:R-:W-:-:S03]  /*a510*/  IADD3 R88, P5, R88, R152, RZ ;  /* 0x0000009858587210 */ /* 0x000fc60007fbe0ff */
[C---:B------:R-:W-:Y:S02]  /*a520*/  IMAD.X R159, R98.reuse, 0x1, R20, P3 ;  /* 0x00000001629f7824 */ /* 0x040fe400018e0614 */
[----:B------:R-:W-:-:S03]  /*a530*/  IMAD.X R98, R98, 0x1, R151, P5 ;  /* 0x0000000162627824 */ /* 0x000fc600028e0697 */
[----:B------:R1:W-:Y:S02]  /*a540*/  LDGSTS.E [R235+0x19c00], desc[UR16][R158.64], P2 ;  /* 0x19c000009eeb7fae */ /* 0x0003e40009121850 */
[----:B-1----:R-:W-:Y:S02]  /*a550*/  LOP3.LUT R235, R2, 0x20, RZ, 0x3c, !PT ;  /* 0x0000002002eb7812 */ /* 0x002fe400078e3cff */
[----:B------:R-:W-:-:S03]  /*a560*/  IADD3 R158, P3, R18, R139, RZ ;  /* 0x0000008b129e7210 */ /* 0x000fc60007f7e0ff */
[----:B------:R-:W-:Y:S02]  /*a570*/  VIADD R235, R235, UR4 ;  /* 0x00000004ebeb7c36 */ /* 0x000fe40008000000 */
        /* <DEDUP_REMOVED lines=23> */
[--C-:B------:R-:W-:Y:S01]  /*a6f0*/  IMAD.X R96, R96, 0x1, R151.reuse, P4 ;  /* 0x0000000160607824 */ /* 0x100fe200020e0697 */
[----:B------:R-:W-:Y:S02]  /*a700*/  IADD3 R93, P4, R93, R152, RZ ;  /* 0x000000985d5d7210 */ /* 0x000fe40007f9e0ff */
[----:B------:R1:W-:Y:S03]  /*a710*/  LDGSTS.E [R235+0x19d00], desc[UR16][R158.64], P2 ;  /* 0x19d000009eeb7fae */ /* 0x0003e60009121850 */
[----:B------:R-:W-:Y:S01]  /*a720*/  IMAD.X R106, R106, 0x1, R151, P4 ;  /* 0x000000016a6a7824 */ /* 0x000fe200020e0697 */
        /* <DEDUP_REMOVED lines=44> */
[-C--:B------:R-:W-:Y:S02]  /*a9f0*/  IADD3 R113, P4, R113, R152.reuse, RZ ;  /* 0x0000009871717210 */ /* 0x080fe40007f9e0ff */
[----:B------:R1:W-:Y:S03]  /*aa00*/  LDGSTS.E [R235+0x19300], desc[UR16][R158.64], P2 ;  /* 0x193000009eeb7fae */ /* 0x0003e60009121850 */
[----:B------:R-:W-:Y:S01]  /*aa10*/  IMAD.X R126, R126, 0x1, R151, P4 ;  /* 0x000000017e7e7824 */ /* 0x000fe200020e0697 */
[----:B------:R-:W-:-:S05]  /*aa20*/  IADD3 R123, P4, R123, R152, RZ ;  /* 0x000000987b7b7210 */ /* 0x000fca0007f9e0ff */
[--C-:B------:R-:W-:Y:S01]  /*aa30*/  IMAD.X R136, R136, 0x1, R151.reuse, P4 ;  /* 0x0000000188887824 */ /* 0x100fe200020e0697 */
[-C--:B------:R-:W-:Y:S02]  /*aa40*/  IADD3 R133, P4, R133, R152.reuse, RZ ;  /* 0x0000009885857210 */ /* 0x080fe40007f9e0ff */
[----:B-1----:R-:W-:Y:S02]  /*aa50*/  IADD3 R158, P3, R18, R95, RZ ;  /* 0x0000005f129e7210 */ /* 0x002fe40007f7e0ff */
[-C--:B------:R-:W-:Y:S01]  /*aa60*/  IADD3 R95, P5, R95, R152.reuse, RZ ;  /* 0x000000985f5f7210 */ /* 0x080fe20007fbe0ff */
[--C-:B------:R-:W-:Y:S01]  /*aa70*/  IMAD.X R146, R146, 0x1, R151.reuse, P4 ;  /* 0x0000000192927824 */ /* 0x100fe200020e0697 */
[----:B------:R-:W-:Y:S01]  /*aa80*/  LEA R143, P4, R19, R143, 0x2 ;  /* 0x0000008f138f7211 */ /* 0x000fe200078810ff */
[C---:B------:R-:W-:Y:S02]  /*aa90*/  IMAD.X R159, R108.reuse, 0x1, R20, P3 ;  /* 0x000000016c9f7824 */ /* 0x040fe400018e0614 */
[--C-:B------:R-:W-:Y:S01]  /*aaa0*/  IMAD.X R108, R108, 0x1, R151.reuse, P5 ;  /* 0x000000016c6c7824 */ /* 0x100fe200028e0697 */
[-C--:B------:R-:W-:Y:S01]  /*aab0*/  IADD3 R105, P5, R105, R152.reuse, RZ ;  /* 0x0000009869697210 */ /* 0x080fe20007fbe0ff */
[----:B------:R-:W-:Y:S01]  /*aac0*/  IMAD.X R149, R149, 0x1, R172, P4 ;  /* 0x0000000195957824 */ /* 0x000fe200020e06ac */
[----:B------:R1:W-:Y:S03]  /*aad0*/  LDGSTS.E [R235+0x19700], desc[UR16][R158.64], P2 ;  /* 0x197000009eeb7fae */ /* 0x0003e60009121850 */
[----:B------:R-:W-:Y:S01]  /*aae0*/  IMAD.X R118, R118, 0x1, R151, P5 ;  /* 0x0000000176767824 */ /* 0x000fe200028e0697 */
[----:B------:R-:W-:-:S05]  /*aaf0*/  IADD3 R115, P5, R115, R152, RZ ;  /* 0x0000009873737210 */ /* 0x000fca0007fbe0ff */
[--C-:B------:R-:W-:Y:S01]  /*ab00*/  IMAD.X R128, R128, 0x1, R151.reuse, P5 ;  /* 0x0000000180807824 */ /* 0x100fe200028e0697 */
[----:B------:R-:W-:Y:S02]  /*ab10*/  IADD3 R125, P5, R125, R152, RZ ;  /* 0x000000987d7d7210 */ /* 0x000fe40007fbe0ff */
[----:B-1----:R-:W-:Y:S02]  /*ab20*/  IADD3 R158, P3, R18, R90, RZ ;  /* 0x0000005a129e7210 */ /* 0x002fe40007f7e0ff */
[-C--:B------:R-:W-:Y:S01]  /*ab30*/  IADD3 R90, P6, R90, R152.reuse, RZ ;  /* 0x000000985a5a7210 */ /* 0x080fe20007fde0ff */
[--C-:B------:R-:W-:Y:S01]  /*ab40*/  IMAD.X R138, R138, 0x1, R151.reuse, P5 ;  /* 0x000000018a8a7824 */ /* 0x100fe200028e0697 */
[-C--:B------:R-:W-:Y:S01]  /*ab50*/  IADD3 R135, P5, R135, R152.reuse, RZ ;  /* 0x0000009887877210 */ /* 0x080fe20007fbe0ff */
[C---:B------:R-:W-:Y:S02]  /*ab60*/  IMAD.X R159, R100.reuse, 0x1, R20, P3 ;  /* 0x00000001649f7824 */ /* 0x040fe400018e0614 */
[--C-:B------:R-:W-:Y:S01]  /*ab70*/  IMAD.X R100, R100, 0x1, R151.reuse, P6 ;  /* 0x0000000164647824 */ /* 0x100fe200030e0697 */
[----:B------:R-:W-:Y:S01]  /*ab80*/  IADD3 R97, P6, R97, R152, RZ ;  /* 0x0000009861617210 */ /* 0x000fe20007fde0ff */
[----:B------:R-:W-:Y:S01]  /*ab90*/  IMAD.X R22, R22, 0x1, R151, P5 ;  /* 0x0000000116167824 */ /* 0x000fe200028e0697 */
[----:B------:R1:W-:Y:S01]  /*aba0*/  LDGSTS.E [R235+0x19b00], desc[UR16][R158.64], P2 ;  /* 0x19b000009eeb7fae */ /* 0x0003e20009121850 */
[----:B------:R-:W-:-:S02]  /*abb0*/  ISETP.NE.U32.AND P5, PT, R154, R155, PT ;  /* 0x0000009b9a00720c */ /* 0x000fc40003fa5070 */
[----:B------:R-:W-:Y:S01]  /*abc0*/  IMAD.X R110, R110, 0x1, R151, P6 ;  /* 0x000000016e6e7824 */ /* 0x000fe200030e0697 */
[----:B------:R-:W-:-:S05]  /*abd0*/  IADD3 R107, P6, R107, R152, RZ ;  /* 0x000000986b6b7210 */ /* 0x000fca0007fde0ff */
[----:B------:R-:W-:Y:S01]  /*abe0*/  IMAD.X R120, R120, 0x1, R151, P6 ;  /* 0x0000000178787824 */ /* 0x000fe200030e0697 */
[----:B------:R-:W-:Y:S02]  /*abf0*/  IADD3 R117, P6, R117, R152, RZ ;  /* 0x0000009875757210 */ /* 0x000fe40007fde0ff */
[----:B-1----:R-:W-:-:S03]  /*ac00*/  IADD3 R158, P3, R18, R153, RZ ;  /* 0x00000099129e7210 */ /* 0x002fc60007f7e0ff */
[----:B------:R-:W-:Y:S01]  /*ac10*/  IMAD.X R130, R130, 0x1, R151, P6 ;  /* 0x0000000182827824 */ /* 0x000fe200030e0697 */
[-C--:B------:R-:W-:Y:S01]  /*ac20*/  IADD3 R127, P6, R127, R152.reuse, RZ ;  /* 0x000000987f7f7210 */ /* 0x080fe20007fde0ff */
[----:B------:R-:W-:Y:S01]  /*ac30*/  IMAD.X R159, R92, 0x1, R20, P3 ;  /* 0x000000015c9f7824 */ /* 0x000fe200018e0614 */
[----:B------:R-:W-:-:S03]  /*ac40*/  IADD3 R21, P3, R21, R152, RZ ;  /* 0x0000009815157210 */ /* 0x000fc60007f7e0ff */
[--C-:B------:R-:W-:Y:S01]  /*ac50*/  IMAD.X R140, R140, 0x1, R151.reuse, P6 ;  /* 0x000000018c8c7824 */ /* 0x100fe200030e0697 */
[----:B------:R1:W-:Y:S01]  /*ac60*/  LDGSTS.E [R235+0x19f00], desc[UR16][R158.64], P2 ;  /* 0x19f000009eeb7fae */ /* 0x0003e20009121850 */
[-C--:B------:R-:W-:Y:S01]  /*ac70*/  IADD3 R153, P2, R153, R152.reuse, RZ ;  /* 0x0000009899997210 */ /* 0x080fe20007f5e0ff */
[--C-:B------:R-:W-:Y:S01]  /*ac80*/  IMAD.X R94, R94, 0x1, R151.reuse, P3 ;  /* 0x000000015e5e7824 */ /* 0x100fe200018e0697 */
[-C--:B------:R-:W-:Y:S01]  /*ac90*/  IADD3 R91, P3, R91, R152.reuse, RZ ;  /* 0x000000985b5b7210 */ /* 0x080fe20007f7e0ff */
[----:B------:R-:W0:Y:S01]  /*aca0*/  LDGDEPBAR ;  /* 0x00000000000079af */ /* 0x000e220000000000 */
[-C--:B------:R-:W-:Y:S01]  /*acb0*/  IADD3 R137, P6, R137, R152.reuse, RZ ;  /* 0x0000009889897210 */ /* 0x080fe20007fde0ff */
[--C-:B------:R-:W-:Y:S01]  /*acc0*/  IMAD.X R92, R92, 0x1, R151.reuse, P2 ;  /* 0x000000015c5c7824 */ /* 0x100fe200010e0697 */
[-C--:B------:R-:W-:Y:S01]  /*acd0*/  IADD3 R89, P2, R89, R152.reuse, RZ ;  /* 0x0000009859597210 */ /* 0x080fe20007f5e0ff */
[--C-:B------:R-:W-:Y:S01]  /*ace0*/  IMAD.X R104, R104, 0x1, R151.reuse, P3 ;  /* 0x0000000168687824 */ /* 0x100fe200018e0697 */
[----:B------:R-:W-:Y:S01]  /*acf0*/  IADD3 R101, P3, R101, R152, RZ ;  /* 0x0000009865657210 */ /* 0x000fe20007f7e0ff */
[----:B------:R-:W-:-:S02]  /*ad00*/  IMAD.X R150, R150, 0x1, R151, P6 ;  /* 0x0000000196967824 */ /* 0x000fc400030e0697 */
[--C-:B------:R-:W-:Y:S01]  /*ad10*/  IMAD.X R102, R102, 0x1, R151.reuse, P2 ;  /* 0x0000000166667824 */ /* 0x100fe200010e0697 */
[-C--:B------:R-:W-:Y:S01]  /*ad20*/  IADD3 R99, P2, R99, R152.reuse, RZ ;  /* 0x0000009863637210 */ /* 0x080fe20007f5e0ff */
[----:B------:R-:W-:Y:S01]  /*ad30*/  IMAD.X R114, R114, 0x1, R151, P3 ;  /* 0x0000000172727824 */ /* 0x000fe200018e0697 */
[----:B------:R-:W-:-:S03]  /*ad40*/  IADD3 R111, P3, R111, R152, RZ ;  /* 0x000000986f6f7210 */ /* 0x000fc60007f7e0ff */
        /* <DEDUP_REMOVED lines=13> */
[----:B------:R-:W-:Y:S01]  /*ae20*/  IADD3 R139, P2, R139, R152, RZ ;  /* 0x000000988b8b7210 */ /* 0x000fe20007f5e0ff */
[----:B------:R-:W-:-:S04]  /*ae30*/  IMAD.X R148, R148, 0x1, R151, P3 ;  /* 0x0000000194947824 */ /* 0x000fc800018e0697 */
[----:B------:R-:W-:Y:S01]  /*ae40*/  IMAD.X R147, R147, 0x1, R151, P2 ;  /* 0x0000000193937824 */ /* 0x000fe200010e0697 */
[----:B-1----:R-:W-:Y:S07]  /*ae50*/  @P5 BRA `(.L_x_1) ;  /* 0xffffffd000805947 */ /* 0x002fee000383ffff */
.L_x_0:
[----:B------:R-:W1:Y:S01]  /*ae60*/  S2R R158, SR_TID.X ;  /* 0x00000000009e7919 */ /* 0x000e620000002100 */
[----:B------:R-:W-:Y:S02]  /*ae70*/  WARPGROUP.DEPBAR.LE gsb0, 0x0 ;  /* 0x00008000000079c5 */ /* 0x000fe40000010000 */
[----:B------:R-:W-:-:S04]  /*ae80*/  DEPBAR.LE SB0, 0x0 ;  /* 0x000080000000791a */ /* 0x000fc80000000000 */
[C---:B------:R-:W-:Y:S01]  /*ae90*/  VIADD R6, R0.reuse, 0x2 ;  /* 0x0000000200067836 */ /* 0x040fe20000000000 */
[----:B------:R-:W-:Y:S01]  /*aea0*/  ULDC UR4, c[0x0][0x244] ;  /* 0x0000910000047ab9 */ /* 0x000fe20000000800 */
[----:B------:R-:W-:Y:S01]  /*aeb0*/  VIADD R4, R0, 0x3 ;  /* 0x0000000300047836 */ /* 0x000fe20000000000 */
[----:B------:R-:W-:Y:S01]  /*aec0*/  ULDC UR5, c[0x0][0x248] ;  /* 0x0000920000057ab9 */ /* 0x000fe20000000800 */
[----:B------:R-:W-:Y:S01]  /*aed0*/  IMAD.MOV.U32 R5, RZ, RZ, R58 ;  /* 0x000000ffff057224 */ /* 0x000fe200078e003a */
[-C--:B------:R-:W-:Y:S01]  /*aee0*/  ISETP.LT.AND P2, PT, R6, R157.reuse, !P0 ;  /* 0x0000009d0600720c */ /* 0x080fe20004741270 */
[----:B------:R-:W-:Y:S01]  /*aef0*/  IMAD.MOV.U32 R6, RZ, RZ, R24 ;  /* 0x000000ffff067224 */ /* 0x000fe200078e0018 */
[----:B------:R-:W-:Y:S01]  /*af00*/  ISETP.LT.AND P3, PT, R4, R157, !P0 ;  /* 0x0000009d0400720c */ /* 0x000fe20004761270 */
[----:B------:R-:W-:Y:S01]  /*af10*/  IMAD.MOV.U32 R4, RZ, RZ, R56 ;  /* 0x000000ffff047224 */ /* 0x000fe200078e0038 */
[----:B------:R-:W-:Y:S01]  /*af20*/  ULDC.64 UR6, c[0x0][0x220] ;  /* 0x0000880000067ab9 */ /* 0x000fe20000000a00 */
[----:B------:R-:W-:-:S02]  /*af30*/  IMAD.MOV.U32 R7, RZ, RZ, R26 ;  /* 0x000000ffff077224 */ /* 0x000fc400078e001a */
[----:B------:R-:W-:-:S05]  /*af40*/  VIADD R2, R0, 0x4 ;  /* 0x0000000400027836 */ /* 0x000fca0000000000 */
[----:B------:R-:W-:Y:S01]  /*af50*/  ISETP.LT.AND P5, PT, R2, R157, !P0 ;  /* 0x0000009d0200720c */ /* 0x000fe200047a1270 */
[C---:B-1----:R-:W-:Y:S02]  /*af60*/  IMAD.SHL.U32 R159, R158.reuse, 0x40, RZ ;  /* 0x000000409e9f7824 */ /* 0x042fe400078e00ff */
[C---:B------:R-:W-:Y:S02]  /*af70*/  IMAD.SHL.U32 R235, R158.reuse, 0x10, RZ ;  /* 0x000000109eeb7824 */ /* 0x040fe400078e00ff */
[----:B------:R-:W-:Y:S01]  /*af80*/  IMAD.SHL.U32 R3, R158, 0x8, RZ ;  /* 0x000000089e037824 */ /* 0x000fe200078e00ff */
[----:B------:R-:W-:Y:S02]  /*af90*/  LOP3.LUT R159, R159, 0x400, RZ, 0xc0, !PT ;  /* 0x000004009f9f7812 */ /* 0x000fe400078ec0ff */
[----:B------:R-:W-:Y:S02]  /*afa0*/  LOP3.LUT R235, R235, 0xf0, RZ, 0xc0, !PT ;  /* 0x000000f0ebeb7812 */ /* 0x000fe400078ec0ff */
[----:B------:R-:W-:-:S02]  /*afb0*/  LOP3.LUT R3, R3, 0x300, RZ, 0xc0, !PT ;  /* 0x0000030003037812 */ /* 0x000fc400078ec0ff */
[----:B------:R-:W-:Y:S02]  /*afc0*/  IADD3 R8, R159, UR8, R235 ;  /* 0x000000089f087c10 */ /* 0x000fe4000fffe0eb */
[----:B------:R-:W-:-:S03]  /*afd0*/  LOP3.LUT R158, R158, 0x7f, RZ, 0xc0, !PT ;  /* 0x0000007f9e9e7812 */ /* 0x000fc600078ec0ff */
[----:B------:R-:W-:Y:S01]  /*afe0*/  IMAD.IADD R100, R3, 0x1, R8 ;  /* 0x0000000103647824 */ /* 0x000fe200078e0208 */
[----:B------:R-:W-:Y:S01]  /*aff0*/  BAR.SYNC.DEFER_BLOCKING 0x0 ;  /* 0x0000000000007b1d */ /* 0x000fe20000010000 */
[----:B------:R-:W-:Y:S01]  /*b000*/  LEA R2, R158, UR8, 0x4 ;  /* 0x000000089e027c11 */ /* 0x000fe2000f8e20ff */
[----:B------:R-:W-:Y:S02]  /*b010*/  IMAD.MOV.U32 R9, RZ, RZ, R59 ;  /* 0x000000ffff097224 */ /* 0x000fe400078e003b */
[----:B------:R-:W-:Y:S02]  /*b020*/  IMAD.MOV.U32 R10, RZ, RZ, R25 ;  /* 0x000000ffff0a7224 */ /* 0x000fe400078e0019 */
[----:B------:R-:W-:Y:S02]  /*b030*/  IMAD.MOV.U32 R11, RZ, RZ, R27 ;  /* 0x000000ffff0b7224 */ /* 0x000fe400078e001b */
[----:B------:R-:W-:Y:S01]  /*b040*/  IMAD.MOV.U32 R12, RZ, RZ, R60 ;  /* 0x000000ffff0c7224 */ /* 0x000fe200078e003c */
[----:B------:R-:W2:Y:S01]  /*b050*/  LDL.LU R3, [R1+0xc0] ;  /* 0x0000c00001037983 */ /* 0x000ea20000300800 */
[----:B------:R-:W-:-:S02]  /*b060*/  IMAD.MOV.U32 R8, RZ, RZ, R57 ;  /* 0x000000ffff087224 */ /* 0x000fc400078e0039 */
[----:B------:R-:W-:Y:S02]  /*b070*/  IMAD.MOV.U32 R13, RZ, RZ, R62 ;  /* 0x000000ffff0d7224 */ /* 0x000fe400078e003e */
[----:B------:R-:W-:Y:S02]  /*b080*/  IMAD.MOV.U32 R14, RZ, RZ, R28 ;  /* 0x000000ffff0e7224 */ /* 0x000fe400078e001c */
[----:B------:R-:W-:Y:S02]  /*b090*/  IMAD.MOV.U32 R15, RZ, RZ, R30 ;  /* 0x000000ffff0f7224 */ /* 0x000fe400078e001e */
[----:B------:R-:W-:Y:S02]  /*b0a0*/  IMAD.MOV.U32 R16, RZ, RZ, R61 ;  /* 0x000000ffff107224 */ /* 0x000fe400078e003d */
[----:B------:R-:W-:Y:S02]  /*b0b0*/  IMAD.MOV.U32 R17, RZ, RZ, R63 ;  /* 0x000000ffff117224 */ /* 0x000fe400078e003f */
[----:B------:R-:W-:Y:S01]  /*b0c0*/  IMAD.MOV.U32 R18, RZ, RZ, R29 ;  /* 0x000000ffff127224 */ /* 0x000fe200078e001d */
[----:B------:R1:W-:Y:S01]  /*b0d0*/  STSM.16.M88.4 [R100], R4 ;  /* 0x0000000464007844 */ /* 0x0003e20000000200 */
[----:B------:R-:W-:-:S02]  /*b0e0*/  IMAD.MOV.U32 R19, RZ, RZ, R31 ;  /* 0x000000ffff137224 */ /* 0x000fc400078e001f */
[----:B------:R-:W-:Y:S01]  /*b0f0*/  IMAD.MOV.U32 R20, RZ, RZ, R73 ;  /* 0x000000ffff147224 */ /* 0x000fe200078e0049 */
[----:B------:R-:W-:Y:S01]  /*b100*/  BAR.SYNC.DEFER_BLOCKING 0x0 ;  /* 0x0000000000007b1d */ /* 0x000fe20000010000 */
[----:B------:R-:W-:Y:S02]  /*b110*/  IMAD.MOV.U32 R21, RZ, RZ, R75 ;  /* 0x000000ffff157224 */ /* 0x000fe400078e004b */
[----:B------:R-:W-:Y:S02]  /*b120*/  IMAD.MOV.U32 R22, RZ, RZ, R41 ;  /* 0x000000ffff167224 */ /* 0x000fe400078e0029 */
[----:B------:R-:W-:Y:S02]  /*b130*/  IMAD.MOV.U32 R23, RZ, RZ, R43 ;  /* 0x000000ffff177224 */ /* 0x000fe400078e002b */
[----:B------:R-:W-:Y:S02]  /*b140*/  IMAD.MOV.U32 R24, RZ, RZ, R77 ;  /* 0x000000ffff187224 */ /* 0x000fe400078e004d */
[----:B------:R-:W-:-:S02]  /*b150*/  IMAD.MOV.U32 R25, RZ, RZ, R79 ;  /* 0x000000ffff197224 */ /* 0x000fc400078e004f */
[----:B------:R-:W-:Y:S02]  /*b160*/  IMAD.MOV.U32 R26, RZ, RZ, R45 ;  /* 0x000000ffff1a7224 */ /* 0x000fe400078e002d */
[----:B-1----:R-:W-:Y:S02]  /*b170*/  IMAD.MOV.U32 R4, RZ, RZ, R64 ;  /* 0x000000ffff047224 */ /* 0x002fe400078e0040 */
[----:B------:R-:W-:Y:S02]  /*b180*/  IMAD.MOV.U32 R5, RZ, RZ, R66 ;  /* 0x000000ffff057224 */ /* 0x000fe400078e0042 */
[----:B------:R-:W-:Y:S02]  /*b190*/  IMAD.MOV.U32 R6, RZ, RZ, R32 ;  /* 0x000000ffff067224 */ /* 0x000fe400078e0020 */
[----:B------:R-:W-:Y:S02]  /*b1a0*/  IMAD.MOV.U32 R7, RZ, RZ, R34 ;  /* 0x000000ffff077224 */ /* 0x000fe400078e0022 */
[----:B------:R-:W-:-:S02]  /*b1b0*/  IMAD.MOV.U32 R27, RZ, RZ, R47 ;  /* 0x000000ffff1b7224 */ /* 0x000fc400078e002f */
[----:B------:R-:W-:Y:S01]  /*b1c0*/  IMAD.MOV.U32 R28, RZ, RZ, R80 ;  /* 0x000000ffff1c7224 */ /* 0x000fe200078e0050 */
[----:B------:R-:W1:Y:S01]  /*b1d0*/  LDS.128 R96, [R2] ;  /* 0x0000000002607984 */ /* 0x000e620000000c00 */
[----:B------:R-:W-:Y:S02]  /*b1e0*/  IMAD.MOV.U32 R29, RZ, RZ, R82 ;  /* 0x000000ffff1d7224 */ /* 0x000fe400078e0052 */
[----:B------:R-:W-:Y:S01]  /*b1f0*/  IMAD.MOV.U32 R30, RZ, RZ, R48 ;  /* 0x000000ffff1e7224 */ /* 0x000fe200078e0030 */
[----:B------:R-:W-:Y:S01]  /*b200*/  BAR.SYNC.DEFER_BLOCKING 0x0 ;  /* 0x0000000000007b1d */ /* 0x000fe20000010000 */
[----:B------:R-:W-:Y:S02]  /*b210*/  IMAD.MOV.U32 R31, RZ, RZ, R50 ;  /* 0x000000ffff1f7224 */ /* 0x000fe400078e0032 */
[----:B------:R-:W-:Y:S02]  /*b220*/  IMAD.MOV.U32 R45, RZ, RZ, R83 ;  /* 0x000000ffff2d7224 */ /* 0x000fe400078e0053 */
[----:B------:R-:W-:-:S02]  /*b230*/  IMAD.MOV.U32 R47, RZ, RZ, R51 ;  /* 0x000000ffff2f7224 */ /* 0x000fc400078e0033 */
[----:B------:R-:W-:Y:S02]  /*b240*/  IMAD.MOV.U32 R48, RZ, RZ, R84 ;  /* 0x000000ffff307224 */ /* 0x000fe400078e0054 */
[----:B------:R-:W-:Y:S02]  /*b250*/  IMAD.MOV.U32 R50, RZ, RZ, R52 ;  /* 0x000000ffff327224 */ /* 0x000fe400078e0034 */
[----:B------:R-:W-:Y:S01]  /*b260*/  IMAD.MOV.U32 R51, RZ, RZ, R54 ;  /* 0x000000ffff337224 */ /* 0x000fe200078e0036 */
[----:B------:R3:W-:Y:S01]  /*b270*/  STSM.16.M88.4 [R100], R8 ;  /* 0x0000000864007844 */ /* 0x0007e20000000200 */
[----:B------:R-:W-:Y:S01]  /*b280*/  BAR.SYNC.DEFER_BLOCKING 0x0 ;  /* 0x0000000000007b1d */ /* 0x000fe20000010000 */
[----:B---3--:R-:W-:Y:S02]  /*b290*/  IMAD.MOV.U32 R8, RZ, RZ, R65 ;  /* 0x000000ffff087224 */ /* 0x008fe400078e0041 */
[----:B------:R-:W-:Y:S02]  /*b2a0*/  IMAD.MOV.U32 R9, RZ, RZ, R67 ;  /* 0x000000ffff097224 */ /* 0x000fe400078e0043 */
[----:B------:R-:W-:-:S02]  /*b2b0*/  IMAD.MOV.U32 R10, RZ, RZ, R33 ;  /* 0x000000ffff0a7224 */ /* 0x000fc400078e0021 */
[----:B------:R-:W-:Y:S01]  /*b2c0*/  IMAD.MOV.U32 R11, RZ, RZ, R35 ;  /* 0x000000ffff0b7224 */ /* 0x000fe200078e0023 */
[----:B------:R-:W3:Y:S01]  /*b2d0*/  LDS.128 R92, [R2] ;  /* 0x00000000025c7984 */ /* 0x000ee20000000c00 */
[----:B------:R-:W-:Y:S06]  /*b2e0*/  BAR.SYNC.DEFER_BLOCKING 0x0 ;  /* 0x0000000000007b1d */ /* 0x000fec0000010000 */
[----:B------:R4:W-:Y:S02]  /*b2f0*/  STSM.16.M88.4 [R100], R12 ;  /* 0x0000000c64007844 */ /* 0x0009e40000000200 */
[----:B------:R-:W-:Y:S01]  /*b300*/  BAR.SYNC.DEFER_BLOCKING 0x0 ;  /* 0x0000000000007b1d */ /* 0x000fe20000010000 */
[----:B----4-:R-:W-:-:S02]  /*b310*/  IMAD.MOV.U32 R12, RZ, RZ, R68 ;  /* 0x000000ffff0c7224 */ /* 0x010fc400078e0044 */
[----:B------:R-:W-:Y:S02]  /*b320*/  IMAD.MOV.U32 R13, RZ, RZ, R70 ;  /* 0x000000ffff0d7224 */ /* 0x000fe400078e0046 */
[----:B------:R-:W-:Y:S02]  /*b330*/  IMAD.MOV.U32 R14, RZ, RZ, R36 ;  /* 0x000000ffff0e7224 */ /* 0x000fe400078e0024 */
[----:B------:R-:W-:Y:S02]  /*b340*/  IMAD.MOV.U32 R15, RZ, RZ, R38 ;  /* 0x000000ffff0f7224 */ /* 0x000fe400078e0026 */
[----:B------:R-:W-:Y:S02]  /*b350*/  IMAD.MOV.U32 R68, RZ, RZ, R85 ;  /* 0x000000ffff447224 */ /* 0x000fe400078e0055 */
[----:B------:R-:W-:Y:S01]  /*b360*/  IMAD.MOV.U32 R70, RZ, RZ, R53 ;  /* 0x000000ffff467224 */ /* 0x000fe200078e0035 */
[----:B------:R-:W4:Y:S01]  /*b370*/  LDS.128 R88, [R2] ;  /* 0x0000000002587984 */ /* 0x000f220000000c00 */
[----:B------:R-:W-:Y:S06]  /*b380*/  BAR.SYNC.DEFER_BLOCKING 0x0 ;  /* 0x0000000000007b1d */ /* 0x000fec0000010000 */
[----:B------:R5:W-:Y:S02]  /*b390*/  STSM.16.M88.4 [R100], R16 ;  /* 0x0000001064007844 */ /* 0x000be40000000200 */
[----:B------:R-:W-:Y:S01]  /*b3a0*/  BAR.SYNC.DEFER_BLOCKING 0x0 ;  /* 0x0000000000007b1d */ /* 0x000fe20000010000 */
[----:B-----5:R-:W-:-:S02]  /*b3b0*/  IMAD.MOV.U32 R16, RZ, RZ, R69 ;  /* 0x000000ffff107224 */ /* 0x020fc400078e0045 */
[----:B------:R-:W-:Y:S02]  /*b3c0*/  IMAD.MOV.U32 R17, RZ, RZ, R71 ;  /* 0x000000ffff117224 */ /* 0x000fe400078e0047 */
[----:B------:R-:W-:Y:S02]  /*b3d0*/  IMAD.MOV.U32 R18, RZ, RZ, R37 ;  /* 0x000000ffff127224 */ /* 0x000fe400078e0025 */
[----:B------:R-:W-:Y:S02]  /*b3e0*/  IMAD.MOV.U32 R19, RZ, RZ, R39 ;  /* 0x000000ffff137224 */ /* 0x000fe400078e0027 */
[----:B------:R-:W-:Y:S02]  /*b3f0*/  IMAD.MOV.U32 R69, RZ, RZ, R87 ;  /* 0x000000ffff457224 */ /* 0x000fe400078e0057 */
[----:B------:R-:W-:Y:S01]  /*b400*/  IMAD.MOV.U32 R71, RZ, RZ, R55 ;  /* 0x000000ffff477224 */ /* 0x000fe200078e0037 */
[----:B------:R-:W5:Y:S01]  /*b410*/  LDS.128 R64, [R2] ;  /* 0x0000000002407984 */ /* 0x000f620000000c00 */
[----:B------:R-:W-:Y:S06]  /*b420*/  BAR.SYNC.DEFER_BLOCKING 0x0 ;  /* 0x0000000000007b1d */ /* 0x000fec0000010000 */
[----:B------:R-:W-:Y:S02]  /*b430*/  STSM.16.M88.4 [R100], R4 ;  /* 0x0000000464007844 */ /* 0x000fe40000000200 */
[----:B------:R-:W-:Y:S06]  /*b440*/  BAR.SYNC.DEFER_BLOCKING 0x0 ;  /* 0x0000000000007b1d */ /* 0x000fec0000010000 */
[----:B------:R-:W5:Y:S02]  /*b450*/  LDS.128 R60, [R2] ;  /* 0x00000000023c7984 */ /* 0x000f640000000c00 */
[----:B------:R-:W-:Y:S06]  /*b460*/  BAR.SYNC.DEFER_BLOCKING 0x0 ;  /* 0x0000000000007b1d */ /* 0x000fec0000010000 */
[----:B------:R1:W-:Y:S02]  /*b470*/  STSM.16.M88.4 [R100], R8 ;  /* 0x0000000864007844 */ /* 0x0003e40000000200 */
[----:B------:R-:W-:Y:S01]  /*b480*/  BAR.SYNC.DEFER_BLOCKING 0x0 ;  /* 0x0000000000007b1d */ /* 0x000fe20000010000 */
[----:B--2---:R-:W-:-:S02]  /*b490*/  IMAD R3, R3, UR4, RZ ;  /* 0x0000000403037c24 */ /* 0x004fc4000f8e02ff */
[----:B-1----:R-:W-:Y:S02]  /*b4a0*/  IMAD.MOV.U32 R8, RZ, RZ, R72 ;  /* 0x000000ffff087224 */ /* 0x002fe400078e0048 */
[----:B------:R-:W-:Y:S02]  /*b4b0*/  IMAD.MOV.U32 R9, RZ, RZ, R74 ;  /* 0x000000ffff097224 */ /* 0x000fe400078e004a */
[----:B------:R-:W-:Y:S01]  /*b4c0*/  IMAD.MOV.U32 R10, RZ, RZ, R40 ;  /* 0x000000ffff0a7224 */ /* 0x000fe200078e0028 */
[----:B------:R-:W-:Y:S01]  /*b4d0*/  LEA R40, P4, R3, UR6, 0x2 ;  /* 0x0000000603287c11 */ /* 0x000fe2000f8810ff */
[----:B------:R-:W-:-:S03]  /*b4e0*/  IMAD.MOV.U32 R11, RZ, RZ, R42 ;  /* 0x000000ffff0b7224 */ /* 0x000fc600078e002a */
[----:B------:R-:W-:Y:S02]  /*b4f0*/  LEA.HI.X.SX32 R3, R3, UR7, 0x2, P4 ;  /* 0x0000000703037c11 */ /* 0x000fe4000a0f16ff */
[----:B------:R-:W-:Y:S01]  /*b500*/  ISETP.LT.AND P4, PT, R0, R157, !P0 ;  /* 0x0000009d0000720c */ /* 0x000fe20004781270 */
[----:B------:R-:W1:Y:S01]  /*b510*/  LDS.128 R56, [R2] ;  /* 0x0000000002387984 */ /* 0x000e620000000c00 */
[----:B------:R-:W-:Y:S06]  /*b520*/  BAR.SYNC.DEFER_BLOCKING 0x0 ;  /* 0x0000000000007b1d */ /* 0x000fec0000010000 */
[----:B------:R-:W-:Y:S02]  /*b530*/  STSM.16.M88.4 [R100], R12 ;  /* 0x0000000c64007844 */ /* 0x000fe40000000200 */
[----:B------:R-:W-:Y:S06]  /*b540*/  BAR.SYNC.DEFER_BLOCKING 0x0 ;  /* 0x0000000000007b1d */ /* 0x000fec0000010000 */
[----:B------:R-:W2:Y:S02]  /*b550*/  LDS.128 R32, [R2] ;  /* 0x0000000002207984 */ /* 0x000ea40000000c00 */
[----:B------:R-:W-:Y:S06]  /*b560*/  BAR.SYNC.DEFER_BLOCKING 0x0 ;  /* 0x0000000000007b1d */ /* 0x000fec0000010000 */
[----:B------:R3:W-:Y:S02]  /*b570*/  STSM.16.M88.4 [R100], R16 ;  /* 0x0000001064007844 */ /* 0x0007e40000000200 */
[----:B------:R-:W-:Y:S01]  /*b580*/  BAR.SYNC.DEFER_BLOCKING 0x0 ;  /* 0x0000000000007b1d */ /* 0x000fe20000010000 */
[----:B---3--:R-:W-:-:S02]  /*b590*/  IMAD.MOV.U32 R16, RZ, RZ, R76 ;  /* 0x000000ffff107224 */ /* 0x008fc400078e004c */
[----:B------:R-:W-:Y:S02]  /*b5a0*/  IMAD.MOV.U32 R17, RZ, RZ, R78 ;  /* 0x000000ffff117224 */ /* 0x000fe400078e004e */
[----:B------:R-:W-:Y:S02]  /*b5b0*/  IMAD.MOV.U32 R18, RZ, RZ, R44 ;  /* 0x000000ffff127224 */ /* 0x000fe400078e002c */
[----:B------:R-:W-:Y:S02]  /*b5c0*/  IMAD.MOV.U32 R19, RZ, RZ, R46 ;  /* 0x000000ffff137224 */ /* 0x000fe400078e002e */
[----:B------:R-:W-:Y:S02]  /*b5d0*/  IMAD.MOV.U32 R44, RZ, RZ, R81 ;  /* 0x000000ffff2c7224 */ /* 0x000fe400078e0051 */
[----:B------:R-:W-:Y:S01]  /*b5e0*/  IMAD.MOV.U32 R46, RZ, RZ, R49 ;  /* 0x000000ffff2e7224 */ /* 0x000fe200078e0031 */
[----:B------:R-:W3:Y:S01]  /*b5f0*/  LDS.128 R36, [R2] ;  /* 0x0000000002247984 */ /* 0x000ee20000000c00 */
[----:B------:R-:W-:Y:S01]  /*b600*/  IMAD.MOV.U32 R49, RZ, RZ, R86 ;  /* 0x000000ffff317224 */ /* 0x000fe200078e0056 */
[----:B------:R-:W-:Y:S06]  /*b610*/  BAR.SYNC.DEFER_BLOCKING 0x0 ;  /* 0x0000000000007b1d */ /* 0x000fec0000010000 */
[----:B------:R-:W-:Y:S02]  /*b620*/  STSM.16.M88.4 [R100], R8 ;  /* 0x0000000864007844 */ /* 0x000fe40000000200 */
[----:B------:R-:W-:Y:S06]  /*b630*/  BAR.SYNC.DEFER_BLOCKING 0x0 ;  /* 0x0000000000007b1d */ /* 0x000fec0000010000 */
[----:B------:R-:W3:Y:S02]  /*b640*/  LDS.128 R4, [R2] ;  /* 0x0000000002047984 */ /* 0x000ee40000000c00 */
        /* <DEDUP_REMOVED lines=13> */
[----:B------:R4:W-:Y:S02]  /*b720*/  STSM.16.M88.4 [R100], R28 ;  /* 0x0000001c64007844 */ /* 0x0009e40000000200 */
[----:B------:R-:W-:Y:S01]  /*b730*/  BAR.SYNC.DEFER_BLOCKING 0x0 ;  /* 0x0000000000007b1d */ /* 0x000fe20000010000 */
[----:B----4-:R-:W-:-:S04]  /*b740*/  IMAD R28, R0, UR5, RZ ;  /* 0x00000005001c7c24 */ /* 0x010fc8000f8e02ff */
[C---:B------:R-:W-:Y:S01]  /*b750*/  VIADD R41, R28.reuse, UR5 ;  /* 0x000000051c297c36 */ /* 0x040fe20008000000 */
[----:B------:R-:W-:-:S04]  /*b760*/  LEA R42, P6, R28, R40, 0x2 ;  /* 0x000000281c2a7211 */ /* 0x000fc800078c10ff */
[----:B------:R-:W-:Y:S01]  /*b770*/  LEA.HI.X.SX32 R43, R28, R3, 0x2, P6 ;  /* 0x000000031c2b7211 */ /* 0x000fe200030f16ff */
[----:B------:R-:W4:Y:S01]  /*b780*/  LDS.128 R16, [R2] ;  /* 0x0000000002107984 */ /* 0x000f220000000c00 */
[----:B------:R-:W-:Y:S06]  /*b790*/  BAR.SYNC.DEFER_BLOCKING 0x0 ;  /* 0x0000000000007b1d */ /* 0x000fec0000010000 */
[----:B------:R5:W-:Y:S02]  /*b7a0*/  STSM.16.M88.4 [R100], R44 ;  /* 0x0000002c64007844 */ /* 0x000be40000000200 */
[----:B------:R-:W-:Y:S01]  /*b7b0*/  BAR.SYNC.DEFER_BLOCKING 0x0 ;  /* 0x0000000000007b1d */ /* 0x000fe20000010000 */
[----:B-----5:R-:W-:Y:S01]  /*b7c0*/  VIADD R46, R0, 0x5 ;  /* 0x00000005002e7836 */ /* 0x020fe20000000000 */
[C---:B------:R-:W-:Y:S01]  /*b7d0*/  LEA R44, P6, R41.reuse, R40, 0x2 ;  /* 0x00000028292c7211 */ /* 0x040fe200078c10ff */
[----:B------:R-:W-:-:S03]  /*b7e0*/  VIADD R47, R41, UR5 ;  /* 0x00000005292f7c36 */ /* 0x000fc60008000000 */
[----:B------:R-:W-:Y:S01]  /*b7f0*/  LEA.HI.X.SX32 R45, R41, R3, 0x2, P6 ;  /* 0x00000003292d7211 */ /* 0x000fe200030f16ff */
[----:B------:R-:W-:Y:S01]  /*b800*/  VIADD R41, R47, UR5 ;  /* 0x000000052f297c36 */ /* 0x000fe20008000000 */
[----:B------:R-:W5:Y:S01]  /*b810*/  LDS.128 R24, [R2] ;  /* 0x0000000002187984 */ /* 0x000f620000000c00 */
[----:B------:R-:W-:Y:S06]  /*b820*/  BAR.SYNC.DEFER_BLOCKING 0x0 ;  /* 0x0000000000007b1d */ /* 0x000fec0000010000 */
[----:B------:R1:W-:Y:S02]  /*b830*/  STSM.16.M88.4 [R100], R48 ;  /* 0x0000003064007844 */ /* 0x0003e40000000200 */
[----:B------:R-:W-:Y:S01]  /*b840*/  BAR.SYNC.DEFER_BLOCKING 0x0 ;  /* 0x0000000000007b1d */ /* 0x000fe20000010000 */
[----:B-1----:R-:W-:-:S02]  /*b850*/  VIADD R48, R0, 0x6 ;  /* 0x0000000600307836 */ /* 0x002fc40000000000 */
[----:B------:R-:W-:-:S03]  /*b860*/  VIADD R50, R0, 0x8 ;  /* 0x0000000800327836 */ /* 0x000fc60000000000 */
[----:B------:R-:W1:Y:S02]  /*b870*/  LDS.128 R28, [R2] ;  /* 0x00000000021c7984 */ /* 0x000e640000000c00 */
[----:B------:R-:W-:Y:S06]  /*b880*/  BAR.SYNC.DEFER_BLOCKING 0x0 ;  /* 0x0000000000007b1d */ /* 0x000fec0000010000 */
[----:B------:R-:W-:Y:S02]  /*b890*/  STSM.16.M88.4 [R100], R68 ;  /* 0x0000004464007844 */ /* 0x000fe40000000200 */
[----:B------:R-:W-:Y:S06]  /*b8a0*/  BAR.SYNC.DEFER_BLOCKING 0x0 ;  /* 0x0000000000007b1d */ /* 0x000fec0000010000 */
[----:B------:R2:W-:Y:S01]  /*b8b0*/  @P4 STG.E desc[UR16][R42.64], R96 ;  /* 0x000000602a004986 */ /* 0x0005e2000c101910 */
[----:B------:R-:W-:-:S02]  /*b8c0*/  ISETP.LT.AND P4, PT, R46, R157, !P0 ;  /* 0x0000009d2e00720c */ /* 0x000fc40004781270 */
[CC--:B------:R-:W-:Y:S01]  /*b8d0*/  LEA R46, P6, R47.reuse, R40.reuse, 0x2 ;  /* 0x000000282f2e7211 */ /* 0x0c0fe200078c10ff */
[----:B------:R3:W-:Y:S03]  /*b8e0*/  @P1 STG.E desc[UR16][R44.64], R92 ;  /* 0x0000005c2c001986 */ /* 0x0007e6000c101910 */
[----:B------:R-:W-:Y:S02]  /*b8f0*/  LEA.HI.X.SX32 R47, R47, R3, 0x2, P6 ;  /* 0x000000032f2f7211 */ /* 0x000fe400030f16ff */
[----:B------:R-:W-:Y:S02]  /*b900*/  ISETP.LT.AND P6, PT, R48, R157, !P0 ;  /* 0x0000009d3000720c */ /* 0x000fe400047c1270 */
[C---:B------:R-:W-:Y:S01]  /*b910*/  LEA R48, P1, R41.reuse, R40, 0x2 ;  /* 0x0000002829307211 */ /* 0x040fe200078210ff */
[----:B--2---:R-:W-:Y:S01]  /*b920*/  VIADD R42, R0, 0x7 ;  /* 0x00000007002a7836 */ /* 0x004fe20000000000 */
[----:B------:R2:W-:Y:S01]  /*b930*/  @P2 STG.E desc[UR16][R46.64], R97 ;  /* 0x000000612e002986 */ /* 0x0005e2000c101910 */
[C---:B------:R-:W-:Y:S01]  /*b940*/  VIADD R43, R41.reuse, UR5 ;  /* 0x00000005292b7c36 */ /* 0x040fe20008000000 */
[----:B------:R-:W-:-:S02]  /*b950*/  LEA.HI.X.SX32 R49, R41, R3, 0x2, P1 ;  /* 0x0000000329317211 */ /* 0x000fc400008f16ff */
[-C--:B------:R-:W-:Y:S01]  /*b960*/  ISETP.LT.AND P2, PT, R42, R157.reuse, !P0 ;  /* 0x0000009d2a00720c */ /* 0x080fe20004741270 */
[C---:B------:R-:W-:Y:S01]  /*b970*/  VIADD R41, R43.reuse, UR5 ;  /* 0x000000052b297c36 */ /* 0x040fe20008000000 */
[-C--:B------:R-:W-:Y:S01]  /*b980*/  LEA R42, P1, R43, R40.reuse, 0x2 ;  /* 0x000000282b2a7211 */ /* 0x080fe200078210ff */
[----:B------:R4:W-:Y:S01]  /*b990*/  @P3 STG.E desc[UR16][R48.64], R93 ;  /* 0x0000005d30003986 */ /* 0x0009e2000c101910 */
[----:B------:R-:W-:Y:S01]  /*b9a0*/  ISETP.LT.AND P3, PT, R50, R157, !P0 ;  /* 0x0000009d3200720c */ /* 0x000fe20004761270 */
[----:B------:R-:W-:Y:S01]  /*b9b0*/  VIADD R51, R41, UR5 ;  /* 0x0000000529337c36 */ /* 0x000fe20008000000 */
[----:B------:R-:W-:Y:S01]  /*b9c0*/  LEA.HI.X.SX32 R43, R43, R3, 0x2, P1 ;  /* 0x000000032b2b7211 */ /* 0x000fe200008f16ff */
[----:B------:R-:W-:Y:S01]  /*b9d0*/  VIADD R50, R0, 0x9 ;  /* 0x0000000900327836 */ /* 0x000fe20000000000 */
[----:B---3--:R-:W-:-:S03]  /*b9e0*/  LEA R44, P1, R41, R40, 0x2 ;  /* 0x00000028292c7211 */ /* 0x008fc600078210ff */
[----:B------:R3:W-:Y:S01]  /*b9f0*/  @P5 STG.E desc[UR16][R42.64], R98 ;  /* 0x000000622a005986 */ /* 0x0007e2000c101910 */
[----:B------:R-:W-:Y:S01]  /*ba00*/  LEA.HI.X.SX32 R45, R41, R3, 0x2, P1 ;  /* 0x00000003292d7211 */ /* 0x000fe200008f16ff */
[C---:B------:R-:W-:Y:S01]  /*ba10*/  VIADD R41, R51.reuse, UR5 ;  /* 0x0000000533297c36 */ /* 0x040fe20008000000 */
[CC--:B--2---:R-:W-:Y:S01]  /*ba20*/  LEA R46, P1, R51.reuse, R40.reuse, 0x2 ;  /* 0x00000028332e7211 */ /* 0x0c4fe200078210ff */
[----:B----4-:R-:W-:Y:S01]  /*ba30*/  VIADD R48, R0, 0xa ;  /* 0x0000000a00307836 */ /* 0x010fe20000000000 */
[----:B------:R-:W-:Y:S01]  /*ba40*/  ISETP.LT.AND P5, PT, R50, R157, !P0 ;  /* 0x0000009d3200720c */ /* 0x000fe200047a1270 */
[----:B------:R2:W-:Y:S01]  /*ba50*/  @P4 STG.E desc[UR16][R44.64], R94 ;  /* 0x0000005e2c004986 */ /* 0x0005e2000c101910 */
[----:B------:R-:W-:Y:S01]  /*ba60*/  LEA.HI.X.SX32 R47, R51, R3, 0x2, P1 ;  /* 0x00000003332f7211 */ /* 0x000fe200008f16ff */
[----:B------:R-:W-:Y:S01]  /*ba70*/  VIADD R50, R0, 0xb ;  /* 0x0000000b00327836 */ /* 0x000fe20000000000 */
[----:B------:R-:W-:Y:S02]  /*ba80*/  ISETP.LT.AND P1, PT, R48, R157, !P0 ;  /* 0x0000009d3000720c */ /* 0x000fe40004721270 */
[CC--:B------:R-:W-:Y:S01]  /*ba90*/  LEA R48, P4, R41.reuse, R40.reuse, 0x2 ;  /* 0x0000002829307211 */ /* 0x0c0fe200078810ff */
[C---:B---3--:R-:W-:Y:S01]  /*baa0*/  VIADD R43, R41.reuse, UR5 ;  /* 0x00000005292b7c36 */ /* 0x048fe20008000000 */
[----:B------:R3:W-:Y:S02]  /*bab0*/  @P6 STG.E desc[UR16][R46.64], R99 ;  /* 0x000000632e006986 */ /* 0x0007e4000c101910 */
[----:B------:R-:W-:Y:S01]  /*bac0*/  LEA.HI.X.SX32 R49, R41, R3, 0x2, P4 ;  /* 0x0000000329317211 */ /* 0x000fe200020f16ff */
[C---:B------:R-:W-:Y:S01]  /*bad0*/  VIADD R41, R43.reuse, UR5 ;  /* 0x000000052b297c36 */ /* 0x040fe20008000000 */
[----:B------:R-:W-:-:S02]  /*bae0*/  LEA R42, P6, R43, R40, 0x2 ;  /* 0x000000282b2a7211 */ /* 0x000fc400078c10ff */
[----:B------:R-:W-:Y:S01]  /*baf0*/  ISETP.LT.AND P4, PT, R50, R157, !P0 ;  /* 0x0000009d3200720c */ /* 0x000fe20004781270 */
[----:B------:R4:W-:Y:S01]  /*bb00*/  @P2 STG.E desc[UR16][R48.64], R95 ;  /* 0x0000005f30002986 */ /* 0x0009e2000c101910 */
[-C--:B------:R-:W-:Y:S01]  /*bb10*/  LEA.HI.X.SX32 R43, R43, R3.reuse, 0x2, P6 ;  /* 0x000000032b2b7211 */ /* 0x080fe200030f16ff */
[C---:B------:R-:W-:Y:S01]  /*bb20*/  VIADD R50, R0.reuse, 0xc ;  /* 0x0000000c00327836 */ /* 0x040fe20000000000 */
[CC--:B--2---:R-:W-:Y:S01]  /*bb30*/  LEA R44, P6, R41.reuse, R40.reuse, 0x2 ;  /* 0x00000028292c7211 */ /* 0x0c4fe200078c10ff */
[----:B---3--:R-:W-:Y:S02]  /*bb40*/  VIADD R46, R0, 0xd ;  /* 0x0000000d002e7836 */ /* 0x008fe40000000000 */
[----:B------:R2:W-:Y:S01]  /*bb50*/  @P3 STG.E desc[UR16][R42.64], R88 ;  /* 0x000000582a003986 */ /* 0x0005e2000c101910 */
[C---:B------:R-:W-:Y:S01]  /*bb60*/  VIADD R47, R41.reuse, UR5 ;  /* 0x00000005292f7c36 */ /* 0x040fe20008000000 */
[----:B------:R-:W-:Y:S02]  /*bb70*/  LEA.HI.X.SX32 R45, R41, R3, 0x2, P6 ;  /* 0x00000003292d7211 */ /* 0x000fe400030f16ff */
        /* <DEDUP_REMOVED lines=8> */
[----:B----4-:R-:W-:-:S03]  /*bc00*/  LEA R48, P6, R41, R40, 0x2 ;  /* 0x0000002829307211 */ /* 0x010fc600078c10ff */
[----:B------:R4:W-:Y:S01]  /*bc10*/  @P1 STG.E desc[UR16][R46.64], R89 ;  /* 0x000000592e001986 */ /* 0x0009e2000c101910 */
[----:B------:R-:W-:Y:S01]  /*bc20*/  LEA.HI.X.SX32 R49, R41, R3, 0x2, P6 ;  /* 0x0000000329317211 */ /* 0x000fe200030f16ff */
[C---:B------:R-:W-:Y:S01]  /*bc30*/  VIADD R41, R51.reuse, UR5 ;  /* 0x0000000533297c36 */ /* 0x040fe20008000000 */
[CC--:B--2---:R-:W-:Y:S01]  /*bc40*/  LEA R42, P6, R51.reuse, R40.reuse, 0x2 ;  /* 0x00000028332a7211 */ /* 0x0c4fe200078c10ff */
[----:B---3--:R-:W-:Y:S01]  /*bc50*/  VIADD R44, R0, 0x10 ;  /* 0x00000010002c7836 */ /* 0x008fe20000000000 */
[----:B------:R-:W-:Y:S01]  /*bc60*/  ISETP.LT.AND P5, PT, R50, R157, !P0 ;  /* 0x0000009d3200720c */ /* 0x000fe200047a1270 */
[----:B------:R2:W-:Y:S01]  /*bc70*/  @P4 STG.E desc[UR16][R48.64], R65 ;  /* 0x0000004130004986 */ /* 0x0005e2000c101910 */
[----:B------:R-:W-:Y:S01]  /*bc80*/  LEA.HI.X.SX32 R43, R51, R3, 0x2, P6 ;  /* 0x00000003332b7211 */ /* 0x000fe200030f16ff */
[----:B------:R-:W-:Y:S01]  /*bc90*/  VIADD R50, R0, 0xf ;  /* 0x0000000f00327836 */ /* 0x000fe20000000000 */
[-C--:B------:R-:W-:Y:S02]  /*bca0*/  ISETP.LT.AND P4, PT, R44, R157.reuse, !P0 ;  /* 0x0000009d2c00720c */ /* 0x080fe40004781270 */
[CC--:B------:R-:W-:Y:S01]  /*bcb0*/  LEA R44, P6, R41.reuse, R40.reuse, 0x2 ;  /* 0x00000028292c7211 */ /* 0x0c0fe200078c10ff */
[C---:B----4-:R-:W-:Y:S01]  /*bcc0*/  VIADD R47, R41.reuse, UR5 ;  /* 0x00000005292f7c36 */ /* 0x050fe20008000000 */
[----:B------:R3:W-:Y:S01]  /*bcd0*/  @P2 STG.E desc[UR16][R42.64], R90 ;  /* 0x0000005a2a002986 */ /* 0x0007e2000c101910 */
[----:B------:R-:W-:Y:S01]  /*bce0*/  ISETP.LT.AND P1, PT, R50, R157, !P0 ;  /* 0x0000009d3200720c */ /* 0x000fe20004721270 */
[----:B------:R-:W-:Y:S01]  /*bcf0*/  VIADD R50, R0, 0x11 ;  /* 0x0000001100327836 */ /* 0x000fe20000000000 */
        /* <DEDUP_REMOVED lines=9> */
[C---:B------:R-:W-:Y:S01]  /*bd90*/  VIADD R43, R41.reuse, UR5 ;  /* 0x00000005292b7c36 */ /* 0x040fe20008000000 */
[----:B------:R2:W-:Y:S01]  /*bda0*/  @P5 STG.E desc[UR16][R46.64], R91 ;  /* 0x0000005b2e005986 */ /* 0x0005e2000c101910 */
        /* <DEDUP_REMOVED lines=58> */
[----:B------:R-:W-:Y:S01]  /*c150*/  ISETP.LT.AND P2, PT, R50, R157, !P0 ;  /* 0x0000009d3200720c */ /* 0x000fe20004741270 */
[----:B------:R3:W-:Y:S01]  /*c160*/  @P5 STG.E desc[UR16][R42.64], R32 ;  /* 0x000000202a005986 */ /* 0x0007e2000c101910 */
[----:B------:R-:W-:Y:S01]  /*c170*/  LEA.HI.X.SX32 R45, R41, R3, 0x2, P6 ;  /* 0x00000003292d7211 */ /* 0x000fe200030f16ff */
[C---:B------:R-:W-:Y:S01]  /*c180*/  VIADD R41, R47.reuse, UR5 ;  /* 0x000000052f297c36 */ /* 0x040fe20008000000 */
[----:B------:R-:W-:Y:S01]  /*c190*/  LEA R46, P6, R47, R40, 0x2 ;  /* 0x000000282f2e7211 */ /* 0x000fe200078c10ff */
[----:B------:R-:W-:-:S02]  /*c1a0*/  VIADD R50, R0, 0x1d ;  /* 0x0000001d00327836 */ /* 0x000fc40000000000 */
[----:B------:R4:W-:Y:S01]  /*c1b0*/  @P1 STG.E desc[UR16][R44.64], R36 ;  /* 0x000000242c001986 */ /* 0x0009e2000c101910 */
[----:B------:R-:W-:Y:S02]  /*c1c0*/  LEA.HI.X.SX32 R47, R47, R3, 0x2, P6 ;  /* 0x000000032f2f7211 */ /* 0x000fe400030f16ff */
[CC--:B--2---:R-:W-:Y:S02]  /*c1d0*/  LEA R48, P6, R41.reuse, R40.reuse, 0x2 ;  /* 0x0000002829307211 */ /* 0x0c4fe400078c10ff */
[----:B------:R-:W-:Y:S01]  /*c1e0*/  ISETP.LT.AND P5, PT, R50, R157, !P0 ;  /* 0x0000009d3200720c */ /* 0x000fe200047a1270 */
[C---:B---3--:R-:W-:Y:S01]  /*c1f0*/  VIADD R32, R0.reuse, 0x1f ;  /* 0x0000001f00207836 */ /* 0x048fe20000000000 */
[----:B------:R2:W-:Y:S01]  /*c200*/  @P4 STG.E desc[UR16][R46.64], R33 ;  /* 0x000000212e004986 */ /* 0x0005e2000c101910 */
[C---:B------:R-:W-:Y:S01]  /*c210*/  VIADD R43, R41.reuse, UR5 ;  /* 0x00000005292b7c36 */ /* 0x040fe20008000000 */
[----:B------:R-:W-:Y:S01]  /*c220*/  LEA.HI.X.SX32 R49, R41, R3, 0x2, P6 ;  /* 0x0000000329317211 */ /* 0x000fe200030f16ff */
[----:B------:R-:W-:Y:S01]  /*c230*/  VIADD R50, R0, 0x1e ;  /* 0x0000001e00327836 */ /* 0x000fe20000000000 */
[-C--:B------:R-:W-:Y:S01]  /*c240*/  ISETP.LT.AND P4, PT, R32, R157.reuse, !P0 ;  /* 0x0000009d2000720c */ /* 0x080fe20004781270 */
[----:B------:R-:W-:Y:S01]  /*c250*/  VIADD R32, R0, 0x20 ;  /* 0x0000002000207836 */ /* 0x000fe20000000000 */
[C---:B------:R-:W-:Y:S01]  /*c260*/  LEA R42, P6, R43.reuse, R40, 0x2 ;  /* 0x000000282b2a7211 */ /* 0x040fe200078c10ff */
[----:B----4-:R-:W-:Y:S01]  /*c270*/  VIADD R36, R43, UR5 ;  /* 0x000000052b247c36 */ /* 0x010fe20008000000 */
[----:B------:R3:W-:Y:S01]  /*c280*/  @P2 STG.E desc[UR16][R48.64], R37 ;  /* 0x0000002530002986 */ /* 0x0007e2000c101910 */
[----:B------:R-:W-:-:S02]  /*c290*/  ISETP.LT.AND P1, PT, R50, R157, !P0 ;  /* 0x0000009d3200720c */ /* 0x000fc40004721270 */
[----:B------:R-:W-:Y:S01]  /*c2a0*/  LEA.HI.X.SX32 R43, R43, R3, 0x2, P6 ;  /* 0x000000032b2b7211 */ /* 0x000fe200030f16ff */
[----:B------:R-:W-:Y:S01]  /*c2b0*/  VIADD R41, R36, UR5 ;  /* 0x0000000524297c36 */ /* 0x000fe20008000000 */
[----:B------:R-:W-:Y:S01]  /*c2c0*/  ISETP.LT.AND P2, PT, R32, R157, !P0 ;  /* 0x0000009d2000720c */ /* 0x000fe20004741270 */
[----:B------:R-:W-:Y:S01]  /*c2d0*/  VIADD R32, R0, 0x21 ;  /* 0x0000002100207836 */ /* 0x000fe20000000000 */
[-C--:B------:R-:W-:Y:S01]  /*c2e0*/  LEA R44, P6, R36, R40.reuse, 0x2 ;  /* 0x00000028242c7211 */ /* 0x080fe200078c10ff */
[----:B------:R4:W-:Y:S01]  /*c2f0*/  @P3 STG.E desc[UR16][R42.64], R34 ;  /* 0x000000222a003986 */ /* 0x0009e2000c101910 */
[----:B--2---:R-:W-:Y:S02]  /*c300*/  VIADD R46, R0, 0x23 ;  /* 0x00000023002e7836 */ /* 0x004fe40000000000 */
[----:B------:R-:W-:Y:S01]  /*c310*/  LEA.HI.X.SX32 R45, R36, R3, 0x2, P6 ;  /* 0x00000003242d7211 */ /* 0x000fe200030f16ff */
[----:B------:R-:W-:Y:S01]  /*c320*/  VIADD R36, R0, 0x22 ;  /* 0x0000002200247836 */ /* 0x000fe20000000000 */
[-C--:B------:R-:W-:Y:S01]  /*c330*/  ISETP.LT.AND P3, PT, R32, R157.reuse, !P0 ;  /* 0x0000009d2000720c */ /* 0x080fe20004761270 */
[C---:B---3--:R-:W-:Y:S01]  /*c340*/  VIADD R37, R41.reuse, UR5 ;  /* 0x0000000529257c36 */ /* 0x048fe20008000000 */
[----:B------:R-:W-:Y:S01]  /*c350*/  LEA R32, P6, R41, R40, 0x2 ;  /* 0x0000002829207211 */ /* 0x000fe200078c10ff */
[----:B------:R2:W-:Y:S01]  /*c360*/  @P5 STG.E desc[UR16][R44.64], R38 ;  /* 0x000000262c005986 */ /* 0x0005e2000c101910 */
[----:B------:R-:W-:-:S02]  /*c370*/  ISETP.LT.AND P5, PT, R36, R157, !P0 ;  /* 0x0000009d2400720c */ /* 0x000fc400047a1270 */
[-C--:B------:R-:W-:Y:S01]  /*c380*/  LEA.HI.X.SX32 R33, R41, R3.reuse, 0x2, P6 ;  /* 0x0000000329217211 */ /* 0x080fe200030f16ff */
[C---:B------:R-:W-:Y:S01]  /*c390*/  VIADD R41, R37.reuse, UR5 ;  /* 0x0000000525297c36 */ /* 0x040fe20008000000 */
[CC--:B------:R-:W-:Y:S01]  /*c3a0*/  LEA R36, P6, R37.reuse, R40.reuse, 0x2 ;  /* 0x0000002825247211 */ /* 0x0c0fe200078c10ff */
[----:B----4-:R-:W-:Y:S02]  /*c3b0*/  VIADD R34, R0, 0x24 ;  /* 0x0000002400227836 */ /* 0x010fe40000000000 */
[----:B------:R3:W-:Y:S01]  /*c3c0*/  @P1 STG.E desc[UR16][R32.64], R35 ;  /* 0x0000002320001986 */ /* 0x0007e2000c101910 */
[----:B------:R-:W-:Y:S02]  /*c3d0*/  LEA.HI.X.SX32 R37, R37, R3, 0x2, P6 ;  /* 0x0000000325257211 */ /* 0x000fe400030f16ff */
[-C--:B------:R-:W-:Y:S01]  /*c3e0*/  ISETP.LT.AND P1, PT, R46, R157.reuse, !P0 ;  /* 0x0000009d2e00720c */ /* 0x080fe20004721270 */
[C---:B------:R-:W-:Y:S01]  /*c3f0*/  VIADD R46, R41.reuse, UR5 ;  /* 0x00000005292e7c36 */ /* 0x040fe20008000000 */
[C---:B------:R-:W-:Y:S01]  /*c400*/  LEA R42, P6, R41.reuse, R40, 0x2 ;  /* 0x00000028292a7211 */ /* 0x040fe200078c10ff */
[----:B------:R4:W-:Y:S01]  /*c410*/  @P4 STG.E desc[UR16][R36.64], R39 ;  /* 0x0000002724004986 */ /* 0x0009e2000c101910 */
[----:B------:R-:W-:Y:S01]  /*c420*/  ISETP.LT.AND P4, PT, R34, R157, !P0 ;  /* 0x0000009d2200720c */ /* 0x000fe20004781270 */
[----:B------:R-:W-:Y:S01]  /*c430*/  VIADD R34, R0, 0x26 ;  /* 0x0000002600227836 */ /* 0x000fe20000000000 */
[----:B------:R-:W-:-:S02]  /*c440*/  LEA.HI.X.SX32 R43, R41, R3, 0x2, P6 ;  /* 0x00000003292b7211 */ /* 0x000fc400030f16ff */
[-C--:B--2---:R-:W-:Y:S01]  /*c450*/  LEA R44, P6, R46, R40.reuse, 0x2 ;  /* 0x000000282e2c7211 */ /* 0x084fe200078c10ff */
[----:B---3--:R-:W-:Y:S02]  /*c460*/  VIADD R32, R0, 0x25 ;  /* 0x0000002500207836 */ /* 0x008fe40000000000 */
[C---:B------:R-:W-:Y:S01]  /*c470*/  VIADD R33, R46.reuse, UR5 ;  /* 0x000000052e217c36 */ /* 0x040fe20008000000 */
[----:B------:R-:W-:Y:S01]  /*c480*/  LEA.HI.X.SX32 R45, R46, R3, 0x2, P6 ;  /* 0x000000032e2d7211 */ /* 0x000fe200030f16ff */
[----:B------:R2:W-:Y:S01]  /*c490*/  @P2 STG.E desc[UR16][R42.64], R4 ;  /* 0x000000042a002986 */ /* 0x0005e2000c101910 */
[-C--:B------:R-:W-:Y:S01]  /*c4a0*/  ISETP.LT.AND P2, PT, R32, R157.reuse, !P0 ;  /* 0x0000009d2000720c */ /* 0x080fe20004741270 */
[C---:B------:R-:W-:Y:S01]  /*c4b0*/  VIADD R35, R33.reuse, UR5 ;  /* 0x0000000521237c36 */ /* 0x040fe20008000000 */
[CC--:B------:R-:W-:Y:S01]  /*c4c0*/  LEA R32, P6, R33.reuse, R40.reuse, 0x2 ;  /* 0x0000002821207211 */ /* 0x0c0fe200078c10ff */
[----:B------:R3:W-:Y:S01]  /*c4d0*/  @P3 STG.E desc[UR16][R44.64], R12 ;  /* 0x0000000c2c003986 */ /* 0x0007e2000c101910 */
[----:B------:R-:W-:Y:S01]  /*c4e0*/  ISETP.LT.AND P3, PT, R34, R157, !P0 ;  /* 0x0000009d2200720c */ /* 0x000fe20004761270 */
[----:B----4-:R-:W-:Y:S01]  /*c4f0*/  VIADD R36, R0, 0x27 ;  /* 0x0000002700247836 */ /* 0x010fe20000000000 */
[----:B------:R-:W-:Y:S01]  /*c500*/  LEA.HI.X.SX32 R33, R33, R3, 0x2, P6 ;  /* 0x0000000321217211 */ /* 0x000fe200030f16ff */
[C---:B------:R-:W-:Y:S01]  /*c510*/  VIADD R37, R35.reuse, UR5 ;  /* 0x0000000523257c36 */ /* 0x040fe20008000000 */
[----:B------:R-:W-:-:S03]  /*c520*/  LEA R34, P6, R35, R40, 0x2 ;  /* 0x0000002823227211 */ /* 0x000fc600078c10ff */
[----:B------:R4:W-:Y:S01]  /*c530*/  @P5 STG.E desc[UR16][R32.64], R5 ;  /* 0x0000000520005986 */ /* 0x0009e2000c101910 */
[----:B------:R-:W-:Y:S01]  /*c540*/  LEA.HI.X.SX32 R35, R35, R3, 0x2, P6 ;  /* 0x0000000323237211 */ /* 0x000fe200030f16ff */
[----:B--2---:R-:W-:Y:S01]  /*c550*/  VIADD R4, R0, 0x28 ;  /* 0x0000002800047836 */ /* 0x004fe20000000000 */
[-C--:B------:R-:W-:Y:S01]  /*c560*/  ISETP.LT.AND P5, PT, R36, R157.reuse, !P0 ;  /* 0x0000009d2400720c */ /* 0x080fe200047a1270 */
[C---:B---3--:R-:W-:Y:S01]  /*c570*/  VIADD R12, R37.reuse, UR5 ;  /* 0x00000005250c7c36 */ /* 0x048fe20008000000 */
[CC--:B------:R-:W-:Y:S01]  /*c580*/  LEA R36, P6, R37.reuse, R40.reuse, 0x2 ;  /* 0x0000002825247211 */ /* 0x0c0fe200078c10ff */
[----:B------:R-:W-:Y:S01]  /*c590*/  @P1 STG.E desc[UR16][R34.64], R13 ;  /* 0x0000000d22001986 */ /* 0x000fe2000c101910 */
[----:B------:R-:W-:Y:S01]  /*c5a0*/  ISETP.LT.AND P1, PT, R4, R157, !P0 ;  /* 0x0000009d0400720c */ /* 0x000fe20004721270 */
[----:B------:R-:W-:Y:S01]  /*c5b0*/  VIADD R4, R0, 0x29 ;  /* 0x0000002900047836 */ /* 0x000fe20000000000 */
[----:B------:R-:W-:Y:S02]  /*c5c0*/  LEA.HI.X.SX32 R37, R37, R3, 0x2, P6 ;  /* 0x0000000325257211 */ /* 0x000fe400030f16ff */
[C---:B------:R-:W-:Y:S01]  /*c5d0*/  LEA R38, P6, R12.reuse, R40, 0x2 ;  /* 0x000000280c267211 */ /* 0x040fe200078c10ff */
[----:B----4-:R-:W-:-:S02]  /*c5e0*/  VIADD R5, R12, UR5 ;  /* 0x000000050c057c36 */ /* 0x010fc40008000000 */
[----:B------:R2:W-:Y:S01]  /*c5f0*/  @P4 STG.E desc[UR16][R36.64], R6 ;  /* 0x0000000624004986 */ /* 0x0005e2000c101910 */
[----:B------:R-:W-:Y:S01]  /*c600*/  LEA.HI.X.SX32 R39, R12, R3, 0x2, P6 ;  /* 0x000000030c277211 */ /* 0x000fe200030f16ff */
[----:B------:R-:W-:Y:S01]  /*c610*/  VIADD R12, R0, 0x2a ;  /* 0x0000002a000c7836 */ /* 0x000fe20000000000 */
[-C--:B------:R-:W-:Y:S01]  /*c620*/  ISETP.LT.AND P4, PT, R4, R157.reuse, !P0 ;  /* 0x0000009d0400720c */ /* 0x080fe20004781270 */
[C---:B------:R-:W-:Y:S01]  /*c630*/  VIADD R32, R5.reuse, UR5 ;  /* 0x0000000505207c36 */ /* 0x040fe20008000000 */
[CC--:B------:R-:W-:Y:S01]  /*c640*/  LEA R4, P6, R5.reuse, R40.reuse, 0x2 ;  /* 0x0000002805047211 */ /* 0x0c0fe200078c10ff */
[----:B------:R3:W-:Y:S01]  /*c650*/  @P2 STG.E desc[UR16][R38.64], R14 ;  /* 0x0000000e26002986 */ /* 0x0007e2000c101910 */
[----:B------:R-:W-:Y:S01]  /*c660*/  ISETP.LT.AND P2, PT, R12, R157, !P0 ;  /* 0x0000009d0c00720c */ /* 0x000fe20004741270 */
[C---:B------:R-:W-:Y:S01]  /*c670*/  VIADD R33, R32.reuse, UR5 ;  /* 0x0000000520217c36 */ /* 0x040fe20008000000 */
[----:B------:R-:W-:Y:S02]  /*c680*/  LEA.HI.X.SX32 R5, R5, R3, 0x2, P6 ;  /* 0x0000000305057211 */ /* 0x000fe400030f16ff */
[----:B------:R-:W-:Y:S01]  /*c690*/  LEA R12, P6, R32, R40, 0x2 ;  /* 0x00000028200c7211 */ /* 0x000fe200078c10ff */
[----:B--2---:R-:W-:-:S02]  /*c6a0*/  VIADD R6, R0, 0x2b ;  /* 0x0000002b00067836 */ /* 0x004fc40000000000 */
[----:B------:R2:W-:Y:S01]  /*c6b0*/  @P3 STG.E desc[UR16][R4.64], R7 ;  /* 0x0000000704003986 */ /* 0x0005e2000c101910 */
[----:B------:R-:W-:Y:S02]  /*c6c0*/  LEA.HI.X.SX32 R13, R32, R3, 0x2, P6 ;  /* 0x00000003200d7211 */ /* 0x000fe400030f16ff */
[----:B------:R-:W-:Y:S01]  /*c6d0*/  ISETP.LT.AND P3, PT, R6, R157, !P0 ;  /* 0x0000009d0600720c */ /* 0x000fe20004761270 */
[----:B------:R-:W-:Y:S01]  /*c6e0*/  VIADD R6, R0, 0x2c ;  /* 0x0000002c00067836 */ /* 0x000fe20000000000 */
[CC--:B------:R-:W-:Y:S01]  /*c6f0*/  LEA R32, P6, R33.reuse, R40.reuse, 0x2 ;  /* 0x0000002821207211 */ /* 0x0c0fe200078c10ff */
[C---:B---3--:R-:W-:Y:S01]  /*c700*/  VIADD R14, R33.reuse, UR5 ;  /* 0x00000005210e7c36 */ /* 0x048fe20008000000 */
[----:B------:R3:W-:Y:S02]  /*c710*/  @P5 STG.E desc[UR16][R12.64], R15 ;  /* 0x0000000f0c005986 */ /* 0x0007e4000c101910 */
[----:B------:R-:W-:Y:S01]  /*c720*/  LEA.HI.X.SX32 R33, R33, R3, 0x2, P6 ;  /* 0x0000000321217211 */ /* 0x000fe200030f16ff */
[----:B------:R-:W-:Y:S01]  /*c730*/  VIADD R36, R14, UR5 ;  /* 0x000000050e247c36 */ /* 0x000fe20008000000 */
[----:B------:R-:W-:Y:S01]  /*c740*/  ISETP.LT.AND P5, PT, R6, R157, !P0 ;  /* 0x0000009d0600720c */ /* 0x000fe200047a1270 */
[----:B------:R-:W-:Y:S01]  /*c750*/  VIADD R6, R0, 0x2d ;  /* 0x0000002d00067836 */ /* 0x000fe20000000000 */
[----:B------:R-:W-:Y:S01]  /*c760*/  LEA R34, P6, R14, R40, 0x2 ;  /* 0x000000280e227211 */ /* 0x000fe200078c10ff */
[----:B------:R4:W-:Y:S01]  /*c770*/  @P1 STG.E desc[UR16][R32.64], R8 ;  /* 0x0000000820001986 */ /* 0x0009e2000c101910 */
[----:B--2---:R-:W-:-:S02]  /*c780*/  VIADD R7, R36, UR5 ;  /* 0x0000000524077c36 */ /* 0x004fc40008000000 */
[----:B------:R-:W-:Y:S02]  /*c790*/  LEA.HI.X.SX32 R35, R14, R3, 0x2, P6 ;  /* 0x000000030e237211 */ /* 0x000fe400030f16ff */
[----:B------:R-:W-:Y:S01]  /*c7a0*/  ISETP.LT.AND P1, PT, R6, R157, !P0 ;  /* 0x0000009d0600720c */ /* 0x000fe20004721270 */
[----:B------:R-:W-:Y:S01]  /*c7b0*/  VIADD R6, R0, 0x2e ;  /* 0x0000002e00067836 */ /* 0x000fe20000000000 */
[-C--:B------:R-:W-:Y:S01]  /*c7c0*/  LEA R4, P6, R36, R40.reuse, 0x2 ;  /* 0x0000002824047211 */ /* 0x080fe200078c10ff */
[----:B------:R2:W-:Y:S01]  /*c7d0*/  @P4 STG.E desc[UR16][R34.64], R20 ;  /* 0x0000001422004986 */ /* 0x0005e2000c101910 */
[----:B---3--:R-:W-:Y:S02]  /*c7e0*/  VIADD R12, R0, 0x2f ;  /* 0x0000002f000c7836 */ /* 0x008fe40000000000 */
[----:B------:R-:W-:Y:S01]  /*c7f0*/  LEA.HI.X.SX32 R5, R36, R3, 0x2, P6 ;  /* 0x0000000324057211 */ /* 0x000fe200030f16ff */
[C---:B------:R-:W-:Y:S01]  /*c800*/  VIADD R13, R7.reuse, UR5 ;  /* 0x00000005070d7c36 */ /* 0x040fe20008000000 */
[-C--:B------:R-:W-:Y:S01]  /*c810*/  ISETP.LT.AND P4, PT, R6, R157.reuse, !P0 ;  /* 0x0000009d0600720c */ /* 0x080fe20004781270 */
[----:B----4-:R-:W-:Y:S01]  /*c820*/  VIADD R8, R0, 0x30 ;  /* 0x0000003000087836 */ /* 0x010fe20000000000 */
[-C--:B------:R-:W-:Y:S01]  /*c830*/  LEA R6, P6, R7, R40.reuse, 0x2 ;  /* 0x0000002807067211 */ /* 0x080fe200078c10ff */
[----:B------:R3:W-:Y:S01]  /*c840*/  @P2 STG.E desc[UR16][R4.64], R9 ;  /* 0x0000000904002986 */ /* 0x0007e2000c101910 */
[----:B------:R-:W-:Y:S01]  /*c850*/  ISETP.LT.AND P2, PT, R12, R157, !P0 ;  /* 0x0000009d0c00720c */ /* 0x000fe20004741270 */
[----:B------:R-:W-:Y:S01]  /*c860*/  VIADD R15, R13, UR5 ;  /* 0x000000050d0f7c36 */ /* 0x000fe20008000000 */
[-C--:B------:R-:W-:Y:S01]  /*c870*/  LEA.HI.X.SX32 R7, R7, R3.reuse, 0x2, P6 ;  /* 0x0000000307077211 */ /* 0x080fe200030f16ff */
[C---:B--2---:R-:W-:Y:S01]  /*c880*/  VIADD R20, R0.reuse, 0x35 ;  /* 0x0000003500147836 */ /* 0x044fe20000000000 */
[CC--:B------:R-:W-:Y:S01]  /*c890*/  LEA R12, P6, R13.reuse, R40.reuse, 0x2 ;  /* 0x000000280d0c7211 */ /* 0x0c0fe200078c10ff */
[----:B------:R2:W4:Y:S03]  /*c8a0*/  LDS.128 R32, [R2] ;  /* 0x0000000002207984 */ /* 0x0005260000000c00 */
[----:B------:R-:W-:Y:S01]  /*c8b0*/  LEA.HI.X.SX32 R13, R13, R3, 0x2, P6 ;  /* 0x000000030d0d7211 */ /* 0x000fe200030f16ff */
[----:B------:R5:W-:Y:S01]  /*c8c0*/  @P3 STG.E desc[UR16][R6.64], R21 ;  /* 0x0000001506003986 */ /* 0x000be2000c101910 */
[CC--:B------:R-:W-:Y:S01]  /*c8d0*/  LEA R14, P6, R15.reuse, R40.reuse, 0x2 ;  /* 0x000000280f0e7211 */ /* 0x0c0fe200078c10ff */
[----:B---3--:R-:W-:Y:S01]  /*c8e0*/  VIADD R4, R0, 0x31 ;  /* 0x0000003100047836 */ /* 0x008fe20000000000 */
[----:B------:R-:W-:Y:S01]  /*c8f0*/  ISETP.LT.AND P3, PT, R8, R157, !P0 ;  /* 0x0000009d0800720c */ /* 0x000fe20004761270 */
[C---:B------:R-:W-:Y:S01]  /*c900*/  VIADD R5, R15.reuse, UR5 ;  /* 0x000000050f057c36 */ /* 0x040fe20008000000 */
[----:B------:R-:W-:Y:S01]  /*c910*/  LEA.HI.X.SX32 R15, R15, R3, 0x2, P6 ;  /* 0x000000030f0f7211 */ /* 0x000fe200030f16ff */
[----:B------:R3:W-:Y:S01]  /*c920*/  @P5 STG.E desc[UR16][R12.64], R10 ;  /* 0x0000000a0c005986 */ /* 0x0007e2000c101910 */
[----:B------:R-:W-:Y:S01]  /*c930*/  ISETP.LT.AND P5, PT, R4, R157, !P0 ;  /* 0x0000009d0400720c */ /* 0x000fe200047a1270 */
[C---:B------:R-:W-:Y:S01]  /*c940*/  VIADD R8, R0.reuse, 0x32 ;  /* 0x0000003200087836 */ /* 0x040fe20000000000 */
[----:B------:R-:W-:Y:S01]  /*c950*/  LEA R4, P6, R5, R40, 0x2 ;  /* 0x0000002805047211 */ /* 0x000fe200078c10ff */
[----:B------:R1:W-:Y:S01]  /*c960*/  @P1 STG.E desc[UR16][R14.64], R22 ;  /* 0x000000160e001986 */ /* 0x0003e2000c101910 */
[----:B--2---:R-:W-:-:S02]  /*c970*/  VIADD R2, R0, 0x3a ;  /* 0x0000003a00027836 */ /* 0x004fc40000000000 */
[C---:B-----5:R-:W-:Y:S01]  /*c980*/  VIADD R7, R5.reuse, UR5 ;  /* 0x0000000505077c36 */ /* 0x060fe20008000000 */
[----:B------:R-:W-:Y:S02]  /*c990*/  LEA.HI.X.SX32 R5, R5, R3, 0x2, P6 ;  /* 0x0000000305057211 */ /* 0x000fe400030f16ff */
[----:B------:R-:W-:Y:S01]  /*c9a0*/  ISETP.LT.AND P1, PT, R8, R157, !P0 ;  /* 0x0000009d0800720c */ /* 0x000fe20004721270 */
[C---:B------:R-:W-:Y:S01]  /*c9b0*/  VIADD R9, R7.reuse, UR5 ;  /* 0x0000000507097c36 */ /* 0x040fe20008000000 */
[-C--:B------:R-:W-:Y:S01]  /*c9c0*/  LEA R6, P6, R7, R40.reuse, 0x2 ;  /* 0x0000002807067211 */ /* 0x080fe200078c10ff */
[C---:B------:R-:W-:Y:S01]  /*c9d0*/  VIADD R8, R0.reuse, 0x33 ;  /* 0x0000003300087836 */ /* 0x040fe20000000000 */
[----:B------:R2:W-:Y:S01]  /*c9e0*/  @P4 STG.E desc[UR16][R4.64], R11 ;  /* 0x0000000b04004986 */ /* 0x0005e2000c101910 */
[----:B---3--:R-:W-:Y:S01]  /*c9f0*/  VIADD R13, R9, UR5 ;  /* 0x00000005090d7c36 */ /* 0x008fe20008000000 */
[----:B------:R-:W-:Y:S01]  /*ca00*/  LEA.HI.X.SX32 R7, R7, R3, 0x2, P6 ;  /* 0x0000000307077211 */ /* 0x000fe200030f16ff */
[----:B------:R-:W-:Y:S01]  /*ca10*/  VIADD R10, R0, 0x34 ;  /* 0x00000034000a7836 */ /* 0x000fe20000000000 */
[-C--:B------:R-:W-:Y:S01]  /*ca20*/  ISETP.LT.AND P4, PT, R8, R157.reuse, !P0 ;  /* 0x0000009d0800720c */ /* 0x080fe20004781270 */
[----:B-1----:R-:W-:Y:S01]  /*ca30*/  VIADD R15, R13, UR5 ;  /* 0x000000050d0f7c36 */ /* 0x002fe20008000000 */
[-C--:B------:R-:W-:Y:S01]  /*ca40*/  LEA R8, P6, R9, R40.reuse, 0x2 ;  /* 0x0000002809087211 */ /* 0x080fe200078c10ff */
[----:B------:R-:W-:Y:S01]  /*ca50*/  @P2 STG.E desc[UR16][R6.64], R23 ;  /* 0x0000001706002986 */ /* 0x000fe2000c101910 */
[----:B------:R-:W-:Y:S01]  /*ca60*/  ISETP.LT.AND P2, PT, R10, R157, !P0 ;  /* 0x0000009d0a00720c */ /* 0x000fe20004741270 */
[----:B------:R-:W-:Y:S01]  /*ca70*/  VIADD R21, R15, UR5 ;  /* 0x000000050f157c36 */ /* 0x000fe20008000000 */
[----:B------:R-:W-:Y:S01]  /*ca80*/  LEA.HI.X.SX32 R9, R9, R3, 0x2, P6 ;  /* 0x0000000309097211 */ /* 0x000fe200030f16ff */
[----:B------:R-:W-:Y:S01]  /*ca90*/  VIADD R14, R0, 0x36 ;  /* 0x00000036000e7836 */ /* 0x000fe20000000000 */
[----:B------:R-:W-:-:S03]  /*caa0*/  LEA R12, P6, R13, R40, 0x2 ;  /* 0x000000280d0c7211 */ /* 0x000fc600078c10ff */
[----:B------:R1:W-:Y:S01]  /*cab0*/  @P3 STG.E desc[UR16][R8.64], R16 ;  /* 0x0000001008003986 */ /* 0x0003e2000c101910 */
[-C--:B------:R-:W-:Y:S02]  /*cac0*/  LEA R10, P3, R21, R40.reuse, 0x2 ;  /* 0x00000028150a7211 */ /* 0x080fe400078610ff */
[-C--:B------:R-:W-:Y:S02]  /*cad0*/  LEA.HI.X.SX32 R13, R13, R3.reuse, 0x2, P6 ;  /* 0x000000030d0d7211 */ /* 0x080fe400030f16ff */
[-C--:B--2---:R-:W-:Y:S02]  /*cae0*/  LEA R4, P6, R15, R40.reuse, 0x2 ;  /* 0x000000280f047211 */ /* 0x084fe400078c10ff */
[CC--:B------:R-:W-:Y:S01]  /*caf0*/  LEA.HI.X.SX32 R11, R21.reuse, R3.reuse, 0x2, P3 ;  /* 0x00000003150b7211 */ /* 0x0c0fe200018f16ff */
[----:B------:R-:W-:Y:S01]  /*cb00*/  VIADD R21, R21, UR5 ;  /* 0x0000000515157c36 */ /* 0x000fe20008000000 */
[----:B------:R-:W-:Y:S01]  /*cb10*/  LEA.HI.X.SX32 R5, R15, R3, 0x2, P6 ;  /* 0x000000030f057211 */ /* 0x000fe200030f16ff */
[----:B------:R2:W-:Y:S01]  /*cb20*/  @P5 STG.E desc[UR16][R12.64], R24 ;  /* 0x000000180c005986 */ /* 0x0005e2000c101910 */
[-C--:B------:R-:W-:Y:S01]  /*cb30*/  ISETP.LT.AND P5, PT, R20, R157.reuse, !P0 ;  /* 0x0000009d1400720c */ /* 0x080fe200047a1270 */
[C---:B-1----:R-:W-:Y:S01]  /*cb40*/  VIADD R9, R21.reuse, UR5 ;  /* 0x0000000515097c36 */ /* 0x042fe20008000000 */
[----:B------:R-:W-:Y:S01]  /*cb50*/  ISETP.LT.AND P3, PT, R14, R157, !P0 ;  /* 0x0000009d0e00720c */ /* 0x000fe20004761270 */
[----:B------:R1:W-:Y:S01]  /*cb60*/  @P1 STG.E desc[UR16][R4.64], R17 ;  /* 0x0000001104001986 */ /* 0x0003e2000c101910 */
[-C--:B------:R-:W-:Y:S01]  /*cb70*/  LEA R6, P1, R21, R40.reuse, 0x2 ;  /* 0x0000002815067211 */ /* 0x080fe200078210ff */
[----:B------:R-:W-:Y:S01]  /*cb80*/  VIADD R14, R0, 0x37 ;  /* 0x00000037000e7836 */ /* 0x000fe20000000000 */
[----:B------:R-:W-:Y:S01]  /*cb90*/  LEA R8, P6, R9, R40, 0x2 ;  /* 0x0000002809087211 */ /* 0x000fe200078c10ff */
[----:B------:R3:W-:Y:S01]  /*cba0*/  @P4 STG.E desc[UR16][R10.64], R25 ;  /* 0x000000190a004986 */ /* 0x0007e2000c101910 */
[----:B------:R-:W-:-:S02]  /*cbb0*/  LEA.HI.X.SX32 R7, R21, R3, 0x2, P1 ;  /* 0x0000000315077211 */ /* 0x000fc400008f16ff */
[----:B------:R-:W-:Y:S01]  /*cbc0*/  ISETP.LT.AND P4, PT, R14, R157, !P0 ;  /* 0x0000009d0e00720c */ /* 0x000fe20004781270 */
[----:B--2---:R-:W-:Y:S02]  /*cbd0*/  VIADD R12, R0, 0x38 ;  /* 0x00000038000c7836 */ /* 0x004fe40000000000 */
[----:B------:R-:W-:Y:S01]  /*cbe0*/  @P2 STG.E desc[UR16][R6.64], R18 ;  /* 0x0000001206002986 */ /* 0x000fe2000c101910 */
[C---:B-1----:R-:W-:Y:S01]  /*cbf0*/  VIADD R5, R9.reuse, UR5 ;  /* 0x0000000509057c36 */ /* 0x042fe20008000000 */
[----:B------:R-:W-:Y:S02]  /*cc00*/  LEA.HI.X.SX32 R9, R9, R3, 0x2, P6 ;  /* 0x0000000309097211 */ /* 0x000fe400030f16ff */
[----:B------:R-:W-:Y:S01]  /*cc10*/  ISETP.LT.AND P1, PT, R12, R157, !P0 ;  /* 0x0000009d0c00720c */ /* 0x000fe20004721270 */
[C---:B------:R-:W-:Y:S01]  /*cc20*/  VIADD R13, R5.reuse, UR5 ;  /* 0x00000005050d7c36 */ /* 0x040fe20008000000 */
[----:B------:R-:W-:Y:S01]  /*cc30*/  LEA R4, P2, R5, R40, 0x2 ;  /* 0x0000002805047211 */ /* 0x000fe200078410ff */
[----:B------:R1:W-:Y:S01]  /*cc40*/  @P5 STG.E desc[UR16][R8.64], R26 ;  /* 0x0000001a08005986 */ /* 0x0003e2000c101910 */
[----:B------:R-:W-:-:S02]  /*cc50*/  VIADD R12, R0, 0x39 ;  /* 0x00000039000c7836 */ /* 0x000fc40000000000 */
[-C--:B---3--:R-:W-:Y:S02]  /*cc60*/  LEA R10, P5, R13, R40.reuse, 0x2 ;  /* 0x000000280d0a7211 */ /* 0x088fe400078a10ff */
[-C--:B------:R-:W-:Y:S02]  /*cc70*/  LEA.HI.X.SX32 R5, R5, R3.reuse, 0x2, P2 ;  /* 0x0000000305057211 */ /* 0x080fe400010f16ff */
[C---:B------:R-:W-:Y:S01]  /*cc80*/  LEA.HI.X.SX32 R11, R13.reuse, R3, 0x2, P5 ;  /* 0x000000030d0b7211 */ /* 0x040fe200028f16ff */
[----:B------:R-:W-:Y:S01]  /*cc90*/  VIADD R13, R13, UR5 ;  /* 0x000000050d0d7c36 */ /* 0x000fe20008000000 */
[----:B------:R-:W-:Y:S01]  /*cca0*/  ISETP.LT.AND P2, PT, R12, R157, !P0 ;  /* 0x0000009d0c00720c */ /* 0x000fe20004741270 */
[----:B------:R-:W-:Y:S01]  /*ccb0*/  VIADD R12, R0, 0x3b ;  /* 0x0000003b000c7836 */ /* 0x000fe20000000000 */
[----:B------:R-:W-:Y:S01]  /*ccc0*/  @P3 STG.E desc[UR16][R4.64], R19 ;  /* 0x0000001304003986 */ /* 0x000fe2000c101910 */
[C---:B-1----:R-:W-:Y:S01]  /*ccd0*/  VIADD R9, R13.reuse, UR5 ;  /* 0x000000050d097c36 */ /* 0x042fe20008000000 */
[----:B------:R-:W-:-:S02]  /*cce0*/  LEA R6, P3, R13, R40, 0x2 ;  /* 0x000000280d067211 */ /* 0x000fc400078610ff */
[----:B------:R1:W-:Y:S01]  /*ccf0*/  @P4 STG.E desc[UR16][R10.64], R27 ;  /* 0x0000001b0a004986 */ /* 0x0003e2000c101910 */
[-C--:B------:R-:W-:Y:S01]  /*cd00*/  ISETP.LT.AND P4, PT, R12, R157.reuse, !P0 ;  /* 0x0000009d0c00720c */ /* 0x080fe20004781270 */
[C---:B------:R-:W-:Y:S01]  /*cd10*/  VIADD R12, R9.reuse, UR5 ;  /* 0x00000005090c7c36 */ /* 0x040fe20008000000 */
[----:B------:R-:W-:Y:S01]  /*cd20*/  ISETP.LT.AND P5, PT, R2, R157, !P0 ;  /* 0x0000009d0200720c */ /* 0x000fe200047a1270 */
[----:B------:R-:W-:Y:S01]  /*cd30*/  VIADD R2, R0, 0x3c ;  /* 0x0000003c00027836 */ /* 0x000fe20000000000 */
[-C--:B------:R-:W-:Y:S02]  /*cd40*/  LEA R8, P6, R9, R40.reuse, 0x2 ;  /* 0x0000002809087211 */ /* 0x080fe400078c10ff */
[-C--:B------:R-:W-:Y:S02]  /*cd50*/  LEA.HI.X.SX32 R7, R13, R3.reuse, 0x2, P3 ;  /* 0x000000030d077211 */ /* 0x080fe400018f16ff */
[----:B------:R-:W-:Y:S02]  /*cd60*/  LEA.HI.X.SX32 R9, R9, R3, 0x2, P6 ;  /* 0x0000000309097211 */ /* 0x000fe400030f16ff */
[----:B------:R-:W-:Y:S01]  /*cd70*/  ISETP.LT.AND P3, PT, R2, R157, !P0 ;  /* 0x0000009d0200720c */ /* 0x000fe20004761270 */
[----:B-1----:R-:W-:Y:S01]  /*cd80*/  VIADD R11, R12, UR5 ;  /* 0x000000050c0b7c36 */ /* 0x002fe20008000000 */
[----:B------:R1:W-:Y:S01]  /*cd90*/  @P1 STG.E desc[UR16][R6.64], R28 ;  /* 0x0000001c06001986 */ /* 0x0003e2000c101910 */
[----:B------:R-:W-:Y:S01]  /*cda0*/  VIADD R2, R0, 0x3d ;  /* 0x0000003d00027836 */ /* 0x000fe20000000000 */
[-C--:B------:R-:W-:Y:S01]  /*cdb0*/  LEA R4, P1, R12, R40.reuse, 0x2 ;  /* 0x000000280c047211 */ /* 0x080fe200078210ff */
[C---:B------:R-:W-:Y:S01]  /*cdc0*/  VIADD R13, R11.reuse, UR5 ;  /* 0x000000050b0d7c36 */ /* 0x040fe20008000000 */
[----:B----4-:R2:W-:Y:S01]  /*cdd0*/  @P2 STG.E desc[UR16][R8.64], R32 ;  /* 0x0000002008002986 */ /* 0x0105e2000c101910 */
[----:B------:R-:W-:-:S02]  /*cde0*/  LEA R10, P6, R11, R40, 0x2 ;  /* 0x000000280b0a7211 */ /* 0x000fc400078c10ff */
[----:B------:R-:W-:Y:S01]  /*cdf0*/  ISETP.LT.AND P2, PT, R2, R157, !P0 ;  /* 0x0000009d0200720c */ /* 0x000fe20004741270 */
[----:B------:R-:W-:Y:S01]  /*ce00*/  VIADD R14, R13, UR5 ;  /* 0x000000050d0e7c36 */ /* 0x000fe20008000000 */
[-C--:B------:R-:W-:Y:S01]  /*ce10*/  LEA.HI.X.SX32 R5, R12, R3.reuse, 0x2, P1 ;  /* 0x000000030c057211 */ /* 0x080fe200008f16ff */
[C---:B------:R-:W-:Y:S01]  /*ce20*/  VIADD R2, R0.reuse, 0x3e ;  /* 0x0000003e00027836 */ /* 0x040fe20000000000 */
[-C--:B------:R-:W-:Y:S01]  /*ce30*/  LEA.HI.X.SX32 R11, R11, R3.reuse, 0x2, P6 ;  /* 0x000000030b0b7211 */ /* 0x080fe200030f16ff */
[----:B------:R-:W-:Y:S01]  /*ce40*/  VIADD R0, R0, 0x3f ;  /* 0x0000003f00007836 */ /* 0x000fe20000000000 */
[CC--:B-1----:R-:W-:Y:S01]  /*ce50*/  LEA R6, P1, R13.reuse, R40.reuse, 0x2 ;  /* 0x000000280d067211 */ /* 0x0c2fe200078210ff */
[----:B------:R1:W-:Y:S01]  /*ce60*/  @P5 STG.E desc[UR16][R4.64], R29 ;  /* 0x0000001d04005986 */ /* 0x0003e2000c101910 */
[C---:B------:R-:W-:Y:S01]  /*ce70*/  LEA R12, P6, R14.reuse, R40, 0x2 ;  /* 0x000000280e0c7211 */ /* 0x040fe200078c10ff */
[----:B--2---:R-:W-:Y:S01]  /*ce80*/  VIADD R9, R14, UR5 ;  /* 0x000000050e097c36 */ /* 0x004fe20008000000 */
[----:B------:R-:W-:Y:S01]  /*ce90*/  LEA.HI.X.SX32 R7, R13, R3, 0x2, P1 ;  /* 0x000000030d077211 */ /* 0x000fe200008f16ff */
[----:B------:R1:W-:Y:S01]  /*cea0*/  @P4 STG.E desc[UR16][R10.64], R33 ;  /* 0x000000210a004986 */ /* 0x0003e2000c101910 */
[----:B------:R-:W-:-:S02]  /*ceb0*/  ISETP.LT.AND P1, PT, R2, R157, !P0 ;  /* 0x0000009d0200720c */ /* 0x000fc40004721270 */
[----:B------:R-:W-:Y:S01]  /*cec0*/  ISETP.LT.AND P0, PT, R0, R157, !P0 ;  /* 0x0000009d0000720c */ /* 0x000fe20004701270 */
[----:B------:R1:W-:Y:S01]  /*ced0*/  @P3 STG.E desc[UR16][R6.64], R30 ;  /* 0x0000001e06003986 */ /* 0x0003e2000c101910 */
[----:B------:R-:W-:Y:S01]  /*cee0*/  LEA.HI.X.SX32 R13, R14, R3, 0x2, P6 ;  /* 0x000000030e0d7211 */ /* 0x000fe200030f16ff */
[C---:B------:R-:W-:Y:S01]  /*cef0*/  VIADD R14, R9.reuse, UR5 ;  /* 0x00000005090e7c36 */ /* 0x040fe20008000000 */
[----:B------:R-:W-:-:S03]  /*cf00*/  LEA R8, P6, R9, R40, 0x2 ;  /* 0x0000002809087211 */ /* 0x000fc600078c10ff */
[----:B------:R1:W-:Y:S01]  /*cf10*/  @P2 STG.E desc[UR16][R12.64], R34 ;  /* 0x000000220c002986 */ /* 0x0003e2000c101910 */
[----:B------:R-:W-:Y:S02]  /*cf20*/  LEA.HI.X.SX32 R9, R9, R3, 0x2, P6 ;  /* 0x0000000309097211 */ /* 0x000fe400030f16ff */
[----:B------:R-:W-:-:S03]  /*cf30*/  LEA R40, P6, R14, R40, 0x2 ;  /* 0x000000280e287211 */ /* 0x000fc600078c10ff */
[----:B------:R1:W-:Y:S01]  /*cf40*/  @P1 STG.E desc[UR16][R8.64], R31 ;  /* 0x0000001f08001986 */ /* 0x0003e2000c101910 */
[----:B------:R-:W-:Y:S01]  /*cf50*/  LEA.HI.X.SX32 R41, R14, R3, 0x2, P6 ;  /* 0x000000030e297211 */ /* 0x000fe200030f16ff */
[----:B------:R-:W-:Y:S08]  /*cf60*/  @!P0 EXIT ;  /* 0x000000000000894d */ /* 0x000ff00003800000 */
[----:B------:R-:W-:Y:S01]  /*cf70*/  STG.E desc[UR16][R40.64], R35 ;  /* 0x0000002328007986 */ /* 0x000fe2000c101910 */
[----:B------:R-:W-:Y:S05]  /*cf80*/  EXIT ;  /* 0x000000000000794d */ /* 0x000fea0003800000 */
.L_x_2:
[----:B------:R-:W-:-:S00]  /*cf90*/  BRA `(.L_x_2) ;  /* 0xfffffffc00fc7947 */ /* 0x000fc0000383ffff */
[----:B------:R-:W-:-:S00]  /*cfa0*/  NOP ;  /* 0x0000000000007918 */ /* 0x000fc00000000000 */
        /* <DEDUP_REMOVED lines=13> */
.L_x_3:


//--------------------- .nv.shared.matmul_kernel  --------------------------
	.section	.nv.shared.matmul_kernel,"aw",@nobits
	.sectionflags	@""
	.align	16
	.zero		1024


//--------------------- .nv.shared.reserved.0     --------------------------
	.section	.nv.shared.reserved.0,"aw",@nobits
	.weak		__nv_reservedSMEM_offset_0_alias
	.size		__nv_reservedSMEM_offset_0_alias, 0, 0
	.other		__nv_reservedSMEM_offset_0_alias,@"STO_CUDA_RESERVED_SHARED STV_DEFAULT"
__nv_reservedSMEM_offset_0_alias:
	.zero		0


//--------------------- .nv.constant0.matmul_kernel --------------------------
	.section	.nv.constant0.matmul_kernel,"a",@progbits
	.sectionflags	@""
	.align	4
.nv.constant0.matmul_kernel:
	.zero		608


//--------------------- SYMBOLS --------------------------

	.type		.nv.reservedSmem.offset0,@object
	.size		.nv.reservedSmem.offset0,0x4
